def matmul_kernel(
    a_ptr,
    b_ptr,
    c_ptr,
    M,
    N,
    K,
    stride_am,
    stride_ak,
    stride_bk,
    stride_bn,
    stride_cm,
    stride_cn,
    BLOCK_M: tl.constexpr,
    BLOCK_N: tl.constexpr,
    BLOCK_K: tl.constexpr,
    GROUP_M: tl.constexpr,
):
    pid = tl.program_id(axis=0)
    num_pid_m = tl.cdiv(M, BLOCK_M)
    num_pid_n = tl.cdiv(N, BLOCK_N)
    num_pid_in_group = GROUP_M * num_pid_n
    group_id = pid // num_pid_in_group
    first_pid_m = group_id * GROUP_M
    group_size_m = min(num_pid_m - first_pid_m, GROUP_M)
    pid_m = first_pid_m + ((pid % num_pid_in_group) % group_size_m)
    pid_n = (pid % num_pid_in_group) // group_size_m

    offs_am = (pid_m * BLOCK_M + tl.arange(0, BLOCK_M)) % M
    offs_bn = (pid_n * BLOCK_N + tl.arange(0, BLOCK_N)) % N
    offs_k = tl.arange(0, BLOCK_K)
    a_ptrs = a_ptr + offs_am[:, None] * stride_am + offs_k[None, :] * stride_ak
    b_ptrs = b_ptr + offs_k[:, None] * stride_bk + offs_bn[None, :] * stride_bn

    acc = tl.zeros((BLOCK_M, BLOCK_N), dtype=tl.float32)
    for kk in range(0, tl.cdiv(K, BLOCK_K)):
        a = tl.load(a_ptrs, mask=offs_k[None, :] < K - kk * BLOCK_K, other=0.0)
        b = tl.load(b_ptrs, mask=offs_k[:, None] < K - kk * BLOCK_K, other=0.0)
        acc = tl.dot(a, b, acc)
        a_ptrs += BLOCK_K * stride_ak
        b_ptrs += BLOCK_K * stride_bk

    c = acc.to(c_ptr.dtype.element_ty)
    offs_cm = pid_m * BLOCK_M + tl.arange(0, BLOCK_M)
    offs_cn = pid_n * BLOCK_N + tl.arange(0, BLOCK_N)
    c_ptrs = c_ptr + offs_cm[:, None] * stride_cm + offs_cn[None, :] * stride_cn
    mask = (offs_cm[:, None] < M) & (offs_cn[None, :] < N)
    tl.store(c_ptrs, c, mask=mask)

# config = {"BLOCK_K": 128, "BLOCK_M": 128, "BLOCK_N": 256, "GROUP_M": 8, "arch": "sm_100", "dtype": "bf16", "num_ctas": 1, "num_stages": 3, "num_warps": 16}
# arch = sm_100


// ===== COMPILED SASS (sm_100a) =====

	.target	sm_100a

	.elftype	@"ET_EXEC"


//--------------------- .note.nv.tkinfo           --------------------------
	.section	.note.nv.tkinfo,"",@"SHT_NOTE"
	.sectionflags	@"SHF_NOTE_NV_TKINFO"
	.tkinfo
        /*0018*/ 	.word	0x00000081
        /*0030*/ 	.string	""
        /*0030*/ 	.string	"ptxas-blackwell"
        /*0030*/ 	.string	"Cuda compilation tools, release 12.9, V12.9.86"
        /*0030*/ 	.string	"Build cuda_12.9.r12.9/compiler.36037853_0"
        /*0030*/ 	.string	"-v  -suppress-debug-info  -lineinfo  -arch sm_100a "



//--------------------- .note.nv.cuver            --------------------------
	.section	.note.nv.cuver,"",@"SHT_NOTE"
	.sectionflags	@"SHF_NOTE_NV_CUVER"
        /*0018*/ 	.short	0x0001
        /*001a*/ 	.short	0x0064
        /*001c*/ 	.short	0x0001
        /*001e*/ 	.short	0x0000
        /*0020*/ 	.short	0x0001
        /*0022*/ 	.short	0x0000


//--------------------- .nv.info                  --------------------------
	.section	.nv.info,"",@"SHT_CUDA_INFO"
	.align	4


	//----- nvinfo : EIATTR_REGCOUNT
	.align		4
        /*0000*/ 	.byte	0x04, 0x2f
        /*0002*/ 	.short	(.L_1 - .L_0)
	.align		4
.L_0:
        /*0004*/ 	.word	index@(matmul_kernel)
        /*0008*/ 	.word	0x00000080


	//----- nvinfo : EIATTR_FRAME_SIZE
	.align		4
.L_1:
        /*000c*/ 	.byte	0x04, 0x11
        /*000e*/ 	.short	(.L_3 - .L_2)
	.align		4
.L_2:
        /*0010*/ 	.word	index@(matmul_kernel)
        /*0014*/ 	.word	0x00000448


	//----- nvinfo : EIATTR_MIN_STACK_SIZE
	.align		4
.L_3:
        /*0018*/ 	.byte	0x04, 0x12
        /*001a*/ 	.short	(.L_5 - .L_4)
	.align		4
.L_4:
        /*001c*/ 	.word	index@(matmul_kernel)
        /*0020*/ 	.word	0x00000448
.L_5:


//--------------------- .nv.info.matmul_kernel    --------------------------
	.section	.nv.info.matmul_kernel,"",@"SHT_CUDA_INFO"
	.sectionflags	@""
	.align	4


	//----- nvinfo : EIATTR_CUDA_API_VERSION
	.align		4
        /*0000*/ 	.byte	0x04, 0x37
        /*0002*/ 	.short	(.L_7 - .L_6)
.L_6:
        /*0004*/ 	.word	0x00000081


	//----- nvinfo : EIATTR_KPARAM_INFO
	.align		4
.L_7:
        /*0008*/ 	.byte	0x04, 0x17
        /*000a*/ 	.short	(.L_9 - .L_8)
.L_8:
        /*000c*/ 	.word	0x00000000
        /*0010*/ 	.short	0x000d
        /*0012*/ 	.short	0x0048
        /*0014*/ 	.byte	0x00, 0xf4, 0x21, 0x00


	//----- nvinfo : EIATTR_KPARAM_INFO
	.align		4
.L_9:
        /*0018*/ 	.byte	0x04, 0x17
        /*001a*/ 	.short	(.L_11 - .L_10)
.L_10:
        /*001c*/ 	.word	0x00000000
        /*0020*/ 	.short	0x000c
        /*0022*/ 	.short	0x0040
        /*0024*/ 	.byte	0x00, 0xf4, 0x21, 0x00


	//----- nvinfo : EIATTR_KPARAM_INFO
	.align		4
.L_11:
        /*0028*/ 	.byte	0x04, 0x17
        /*002a*/ 	.short	(.L_13 - .L_12)
.L_12:
        /*002c*/ 	.word	0x00000000
        /*0030*/ 	.short	0x000b
        /*0032*/ 	.short	0x0038
        /*0034*/ 	.byte	0x00, 0xf0, 0x11, 0x00


	//----- nvinfo : EIATTR_KPARAM_INFO
	.align		4
.L_13:
        /*0038*/ 	.byte	0x04, 0x17
        /*003a*/ 	.short	(.L_15 - .L_14)
.L_14:
        /*003c*/ 	.word	0x00000000
        /*0040*/ 	.short	0x000a
        /*0042*/ 	.short	0x0034
        /*0044*/ 	.byte	0x00, 0xf0, 0x11, 0x00


	//----- nvinfo : EIATTR_KPARAM_INFO
	.align		4
.L_15:
        /*0048*/ 	.byte	0x04, 0x17
        /*004a*/ 	.short	(.L_17 - .L_16)
.L_16:
        /*004c*/ 	.word	0x00000000
        /*0050*/ 	.short	0x0009
        /*0052*/ 	.short	0x0030
        /*0054*/ 	.byte	0x00, 0xf0, 0x11, 0x00


	//----- nvinfo : EIATTR_KPARAM_INFO
	.align		4
.L_17:
        /*0058*/ 	.byte	0x04, 0x17
        /*005a*/ 	.short	(.L_19 - .L_18)
.L_18:
        /*005c*/ 	.word	0x00000000
        /*0060*/ 	.short	0x0008
        /*0062*/ 	.short	0x002c
        /*0064*/ 	.byte	0x00, 0xf0, 0x11, 0x00


	//----- nvinfo : EIATTR_KPARAM_INFO
	.align		4
.L_19:
        /*0068*/ 	.byte	0x04, 0x17
        /*006a*/ 	.short	(.L_21 - .L_20)
.L_20:
        /*006c*/ 	.word	0x00000000
        /*0070*/ 	.short	0x0007
        /*0072*/ 	.short	0x0028
        /*0074*/ 	.byte	0x00, 0xf0, 0x11, 0x00


	//----- nvinfo : EIATTR_KPARAM_INFO
	.align		4
.L_21:
        /*0078*/ 	.byte	0x04, 0x17
        /*007a*/ 	.short	(.L_23 - .L_22)
.L_22:
        /*007c*/ 	.word	0x00000000
        /*0080*/ 	.short	0x0006
        /*0082*/ 	.short	0x0024
        /*0084*/ 	.byte	0x00, 0xf0, 0x11, 0x00


	//----- nvinfo : EIATTR_KPARAM_INFO
	.align		4
.L_23:
        /*0088*/ 	.byte	0x04, 0x17
        /*008a*/ 	.short	(.L_25 - .L_24)
.L_24:
        /*008c*/ 	.word	0x00000000
        /*0090*/ 	.short	0x0005
        /*0092*/ 	.short	0x0020
        /*0094*/ 	.byte	0x00, 0xf0, 0x11, 0x00


	//----- nvinfo : EIATTR_KPARAM_INFO
	.align		4
.L_25:
        /*0098*/ 	.byte	0x04, 0x17
        /*009a*/ 	.short	(.L_27 - .L_26)
.L_26:
        /*009c*/ 	.word	0x00000000
        /*00a0*/ 	.short	0x0004
        /*00a2*/ 	.short	0x001c
        /*00a4*/ 	.byte	0x00, 0xf0, 0x11, 0x00


	//----- nvinfo : EIATTR_KPARAM_INFO
	.align		4
.L_27:
        /*00a8*/ 	.byte	0x04, 0x17
        /*00aa*/ 	.short	(.L_29 - .L_28)
.L_28:
        /*00ac*/ 	.word	0x00000000
        /*00b0*/ 	.short	0x0003
        /*00b2*/ 	.short	0x0018
        /*00b4*/ 	.byte	0x00, 0xf0, 0x11, 0x00


	//----- nvinfo : EIATTR_KPARAM_INFO
	.align		4
.L_29:
        /*00b8*/ 	.byte	0x04, 0x17
        /*00ba*/ 	.short	(.L_31 - .L_30)
.L_30:
        /*00bc*/ 	.word	0x00000000
        /*00c0*/ 	.short	0x0002
        /*00c2*/ 	.short	0x0010
        /*00c4*/ 	.byte	0x00, 0xf4, 0x21, 0x00


	//----- nvinfo : EIATTR_KPARAM_INFO
	.align		4
.L_31:
        /*00c8*/ 	.byte	0x04, 0x17
        /*00ca*/ 	.short	(.L_33 - .L_32)
.L_32:
        /*00cc*/ 	.word	0x00000000
        /*00d0*/ 	.short	0x0001
        /*00d2*/ 	.short	0x0008
        /*00d4*/ 	.byte	0x00, 0xf4, 0x21, 0x00


	//----- nvinfo : EIATTR_KPARAM_INFO
	.align		4
.L_33:
        /*00d8*/ 	.byte	0x04, 0x17
        /*00da*/ 	.short	(.L_35 - .L_34)
.L_34:
        /*00dc*/ 	.word	0x00000000
        /*00e0*/ 	.short	0x0000
        /*00e2*/ 	.short	0x0000
        /*00e4*/ 	.byte	0x00, 0xf4, 0x21, 0x00


	//----- nvinfo : EIATTR_SPARSE_MMA_MASK
	.align		4
.L_35:
        /*00e8*/ 	.byte	0x03, 0x50
        /*00ea*/ 	.short	0x0000


	//----- nvinfo : EIATTR_MAXREG_COUNT
	.align		4
        /*00ec*/ 	.byte	0x03, 0x1b
        /*00ee*/ 	.short	0x0080


	//----- nvinfo : EIATTR_NUM_BARRIERS
	.align		4
        /*00f0*/ 	.byte	0x02, 0x4c
        /*00f2*/ 	.byte	0x01
	.zero		1


	//----- nvinfo : EIATTR_ANNOTATIONS
	.align		4
        /*00f4*/ 	.byte	0x04, 0x55
        /*00f6*/ 	.short	(.L_37 - .L_36)


	//   ....[0]....
.L_36:
        /*00f8*/ 	.word	0x00000001
        /*00fc*/ 	.byte	0x80, 0x05, 0x00, 0x00, 0x01, 0x00, 0x00, 0x00, 0xb0, 0x05, 0x00, 0x00, 0x01, 0x00, 0x00, 0x00
        /* <DEDUP_REMOVED lines=424> */
        /*1b8c*/ 	.byte	0xd0, 0xdf, 0x00, 0x00


	//----- nvinfo : EIATTR_VRC_CTA_INIT_COUNT
	.align		4
.L_37:
        /*1b90*/ 	.byte	0x02, 0x4a
	.zero		1
	.zero		1


	//----- nvinfo : EIATTR_EXIT_INSTR_OFFSETS
	.align		4
        /*1b94*/ 	.byte	0x04, 0x1c
        /*1b96*/ 	.short	(.L_39 - .L_38)


	//   ....[0]....
.L_38:
        /*1b98*/ 	.word	0x0000e2d0


	//   ....[1]....
        /*1b9c*/ 	.word	0x0000e300


	//----- nvinfo : EIATTR_REQNTID
	.align		4
.L_39:
        /*1ba0*/ 	.byte	0x04, 0x10
        /*1ba2*/ 	.short	(.L_41 - .L_40)
.L_40:
        /*1ba4*/ 	.word	0x00000200
        /*1ba8*/ 	.word	0x00000001
        /*1bac*/ 	.word	0x00000001


	//----- nvinfo : EIATTR_CBANK_PARAM_SIZE
	.align		4
.L_41:
        /*1bb0*/ 	.byte	0x03, 0x19
        /*1bb2*/ 	.short	0x0050


	//----- nvinfo : EIATTR_PARAM_CBANK
	.align		4
        /*1bb4*/ 	.byte	0x04, 0x0a
        /*1bb6*/ 	.short	(.L_43 - .L_42)
	.align		4
.L_42:
        /*1bb8*/ 	.word	index@(.nv.constant0.matmul_kernel)
        /*1bbc*/ 	.short	0x0380
        /*1bbe*/ 	.short	0x0050


	//----- nvinfo : EIATTR_SW_WAR
	.align		4
.L_43:
        /*1bc0*/ 	.byte	0x04, 0x36
        /*1bc2*/ 	.short	(.L_45 - .L_44)
.L_44:
        /*1bc4*/ 	.word	0x00000008
.L_45:


//--------------------- .nv.compat                --------------------------
	.section	.nv.compat,"",@"SHT_CUDA_COMPAT_INFO"
	.align	4
        /*0000*/ 	.byte	0x02, 0x02, 0x01, 0x00, 0x02, 0x05, 0x05, 0x00, 0x02, 0x03, 0x00, 0x00, 0x02, 0x06, 0x01, 0x00


//--------------------- .nv.callgraph             --------------------------
	.section	.nv.callgraph,"",@"SHT_CUDA_CALLGRAPH"
	.align	4
	.sectionentsize	8
	.align		4
        /*0000*/ 	.word	0x00000000
	.align		4
        /*0004*/ 	.word	0xffffffff
	.align		4
        /*0008*/ 	.word	0x00000000
	.align		4
        /*000c*/ 	.word	0xfffffffe
	.align		4
        /*0010*/ 	.word	0x00000000
	.align		4
        /*0014*/ 	.word	0xfffffffd
	.align		4
        /*0018*/ 	.word	0x00000000
	.align		4
        /*001c*/ 	.word	0xfffffffc


//--------------------- .text.matmul_kernel       --------------------------
	.section	.text.matmul_kernel,"ax",@progbits
	.align	128
        .global         matmul_kernel
        .type           matmul_kernel,@function
        .size           matmul_kernel,(.L_x_4 - matmul_kernel)
        .other          matmul_kernel,@"STO_CUDA_ENTRY STV_DEFAULT"
matmul_kernel:
.text.matmul_kernel:
[----:B------:R-:W0:Y:S08]  /*0000*/  LDC R1, c[0x0][0x37c] ;  /* 0x0000df00ff017b82 */ /* 0x000e300000000800 */
[----:B------:R-:W1:Y:S01]  /*0010*/  LDC.64 R4, c[0x0][0x398] ;  /* 0x0000e600ff047b82 */ /* 0x000e620000000a00 */
[----:B------:R-:W2:Y:S01]  /*0020*/  S2R R7, SR_CTAID.X ;  /* 0x0000000000077919 */ /* 0x000ea20000002500 */
[----:B0-----:R-:W-:Y:S01]  /*0030*/  VIADD R1, R1, 0xfffffbb8 ;  /* 0xfffffbb801017836 */ /* 0x001fe20000000000 */
[----:B------:R-:W0:Y:S01]  /*0040*/  LDCU UR4, c[0x0][0x3a0] ;  /* 0x00007400ff0477ac */ /* 0x000e220008000800 */
[----:B------:R-:W3:Y:S01]  /*0050*/  S2R R80, SR_TID.X ;  /* 0x0000000000507919 */ /* 0x000ee20000002100 */
[----:B------:R-:W4:Y:S01]  /*0060*/  LDCU.64 UR10, c[0x0][0x358] ;  /* 0x00006b00ff0a77ac */ /* 0x000f220008000a00 */
[----:B------:R-:W2:Y:S01]  /*0070*/  LDCU UR8, c[0x0][0x3a0] ;  /* 0x00007400ff0877ac */ /* 0x000ea20008000800 */
[----:B0-----:R-:W-:Y:S01]  /*0080*/  UIADD3 UR4, UPT, UPT, UR4, 0x7f, URZ ;  /* 0x0000007f04047890 */ /* 0x001fe2000fffe0ff */
[----:B-1----:R-:W-:-:S03]  /*0090*/  VIADD R0, R5, 0xff ;  /* 0x000000ff05007836 */ /* 0x002fc60000000000 */
[----:B------:R-:W-:Y:S02]  /*00a0*/  UISETP.GT.AND UP0, UPT, UR4, 0x7f, UPT ;  /* 0x0000007f0400788c */ /* 0x000fe4000bf04270 */
[----:B------:R-:W-:-:S04]  /*00b0*/  SHF.R.S32.HI R3, RZ, 0x1f, R0 ;  /* 0x0000001fff037819 */ /* 0x000fc80000011400 */
[----:B------:R-:W-:Y:S02]  /*00c0*/  LEA.HI R3, R3, R0, RZ, 0x8 ;  /* 0x0000000003037211 */ /* 0x000fe400078f40ff */
[----:B--2---:R-:W-:Y:S02]  /*00d0*/  IABS R10, R7 ;  /* 0x00000007000a7213 */ /* 0x004fe40000000000 */
[----:B------:R-:W-:Y:S02]  /*00e0*/  SHF.R.S32.HI R3, RZ, 0x8, R3 ;  /* 0x00000008ff037819 */ /* 0x000fe40000011403 */
[----:B---3--:R-:W-:-:S03]  /*00f0*/  LOP3.LUT R14, R80, 0x7f, RZ, 0xc0, !PT ;  /* 0x0000007f500e7812 */ /* 0x008fc600078ec0ff */
[----:B------:R-:W-:-:S05]  /*0100*/  IMAD.SHL.U32 R6, R3, 0x8, RZ ;  /* 0x0000000803067824 */ /* 0x000fca00078e00ff */
[-C--:B------:R-:W-:Y:S02]  /*0110*/  IABS R9, R6.reuse ;  /* 0x0000000600097213 */ /* 0x080fe40000000000 */
[----:B------:R-:W-:Y:S02]  /*0120*/  IABS R12, R6 ;  /* 0x00000006000c7213 */ /* 0x000fe40000000000 */
[----:B------:R-:W0:Y:S08]  /*0130*/  I2F.RP R0, R9 ;  /* 0x0000000900007306 */ /* 0x000e300000209400 */
[----:B0-----:R-:W0:Y:S02]  /*0140*/  MUFU.RCP R0, R0 ;  /* 0x0000000000007308 */ /* 0x001e240000001000 */
[----:B0-----:R-:W-:-:S02]  /*0150*/  VIADD R2, R0, 0xffffffe ;  /* 0x0ffffffe00027836 */ /* 0x001fc40000000000 */
[----:B------:R-:W-:-:S04]  /*0160*/  IMAD.MOV R0, RZ, RZ, -R12 ;  /* 0x000000ffff007224 */ /* 0x000fc800078e0a0c */
[----:B------:R0:W1:Y:S02]  /*0170*/  F2I.FTZ.U32.TRUNC.NTZ R3, R2 ;  /* 0x0000000200037305 */ /* 0x000064000021f000 */
[----:B0-----:R-:W-:Y:S02]  /*0180*/  IMAD.MOV.U32 R2, RZ, RZ, RZ ;  /* 0x000000ffff027224 */ /* 0x001fe400078e00ff */
[----:B-1----:R-:W-:-:S04]  /*0190*/  IMAD.MOV R8, RZ, RZ, -R3 ;  /* 0x000000ffff087224 */ /* 0x002fc800078e0a03 */
[----:B------:R-:W-:Y:S02]  /*01a0*/  IMAD R11, R8, R9, RZ ;  /* 0x00000009080b7224 */ /* 0x000fe400078e02ff */
[----:B------:R-:W-:Y:S02]  /*01b0*/  IMAD.MOV.U32 R8, RZ, RZ, R10 ;  /* 0x000000ffff087224 */ /* 0x000fe400078e000a */
[----:B------:R-:W-:-:S06]  /*01c0*/  IMAD.HI.U32 R3, R3, R11, R2 ;  /* 0x0000000b03037227 */ /* 0x000fcc00078e0002 */
[----:B------:R-:W-:-:S04]  /*01d0*/  IMAD.HI.U32 R3, R3, R8, RZ ;  /* 0x0000000803037227 */ /* 0x000fc800078e00ff */
[----:B------:R-:W-:-:S05]  /*01e0*/  IMAD R0, R3, R0, R8 ;  /* 0x0000000003007224 */ /* 0x000fca00078e0208 */
[----:B------:R-:W-:-:S13]  /*01f0*/  ISETP.GT.U32.AND P1, PT, R9, R0, PT ;  /* 0x000000000900720c */ /* 0x000fda0003f24070 */
[----:B------:R-:W-:Y:S02]  /*0200*/  @!P1 IMAD.IADD R0, R0, 0x1, -R9 ;  /* 0x0000000100009824 */ /* 0x000fe400078e0a09 */
[----:B------:R-:W-:Y:S01]  /*0210*/  @!P1 VIADD R3, R3, 0x1 ;  /* 0x0000000103039836 */ /* 0x000fe20000000000 */
[----:B------:R-:W-:Y:S02]  /*0220*/  ISETP.NE.AND P1, PT, R6, RZ, PT ;  /* 0x000000ff0600720c */ /* 0x000fe40003f25270 */
[----:B------:R-:W-:Y:S02]  /*0230*/  ISETP.GE.U32.AND P0, PT, R0, R9, PT ;  /* 0x000000090000720c */ /* 0x000fe40003f06070 */
[----:B------:R-:W-:-:S04]  /*0240*/  LOP3.LUT R0, R7, R6, RZ, 0x3c, !PT ;  /* 0x0000000607007212 */ /* 0x000fc800078e3cff */
[----:B------:R-:W-:Y:S01]  /*0250*/  ISETP.GE.AND P2, PT, R0, RZ, PT ;  /* 0x000000ff0000720c */ /* 0x000fe20003f46270 */
[----:B------:R-:W-:-:S06]  /*0260*/  VIADD R0, R4, 0x7f ;  /* 0x0000007f04007836 */ /* 0x000fcc0000000000 */
[----:B------:R-:W-:-:S04]  /*0270*/  @P0 VIADD R3, R3, 0x1 ;  /* 0x0000000103030836 */ /* 0x000fc80000000000 */
[----:B------:R-:W-:Y:S01]  /*0280*/  IMAD.MOV.U32 R2, RZ, RZ, R3 ;  /* 0x000000ffff027224 */ /* 0x000fe200078e0003 */
[----:B------:R-:W-:-:S03]  /*0290*/  SHF.R.S32.HI R3, RZ, 0x1f, R0 ;  /* 0x0000001fff037819 */ /* 0x000fc60000011400 */
[----:B------:R-:W-:Y:S01]  /*02a0*/  @!P2 IMAD.MOV R2, RZ, RZ, -R2 ;  /* 0x000000ffff02a224 */ /* 0x000fe200078e0a02 */
[----:B------:R-:W-:Y:S02]  /*02b0*/  @!P1 LOP3.LUT R2, RZ, R6, RZ, 0x33, !PT ;  /* 0x00000006ff029212 */ /* 0x000fe400078e33ff */
[----:B------:R-:W-:-:S03]  /*02c0*/  LEA.HI R3, R3, R0, RZ, 0x7 ;  /* 0x0000000003037211 */ /* 0x000fc600078f38ff */
[----:B------:R-:W-:Y:S02]  /*02d0*/  IMAD.SHL.U32 R8, R2, 0x8, RZ ;  /* 0x0000000802087824 */ /* 0x000fe400078e00ff */
[----:B------:R-:W-:-:S03]  /*02e0*/  IMAD.MOV R2, RZ, RZ, -R2 ;  /* 0x000000ffff027224 */ /* 0x000fc600078e0a02 */
[----:B------:R-:W-:Y:S01]  /*02f0*/  LEA.HI.SX32 R3, R3, -R8, 0x19 ;  /* 0x8000000803037211 */ /* 0x000fe200078fcaff */
[----:B------:R-:W-:-:S03]  /*0300*/  IMAD R6, R6, R2, R7 ;  /* 0x0000000206067224 */ /* 0x000fc600078e0207 */
[----:B------:R-:W-:Y:S02]  /*0310*/  VIMNMX R13, PT, PT, R3, 0x8, PT ;  /* 0x00000008030d7848 */ /* 0x000fe40003fe0100 */
[----:B------:R-:W-:Y:S02]  /*0320*/  IABS R11, R6 ;  /* 0x00000006000b7213 */ /* 0x000fe40000000000 */
[----:B------:R-:W-:-:S04]  /*0330*/  IABS R9, R13 ;  /* 0x0000000d00097213 */ /* 0x000fc80000000000 */
[----:B------:R-:W0:Y:S08]  /*0340*/  I2F.RP R0, R9 ;  /* 0x0000000900007306 */ /* 0x000e300000209400 */
[----:B0-----:R-:W0:Y:S02]  /*0350*/  MUFU.RCP R0, R0 ;  /* 0x0000000000007308 */ /* 0x001e240000001000 */
[----:B0-----:R-:W-:-:S06]  /*0360*/  VIADD R3, R0, 0xffffffe ;  /* 0x0ffffffe00037836 */ /* 0x001fcc0000000000 */
[----:B------:R-:W0:Y:S02]  /*0370*/  F2I.FTZ.U32.TRUNC.NTZ R3, R3 ;  /* 0x0000000300037305 */ /* 0x000e24000021f000 */
[----:B0-----:R-:W-:-:S04]  /*0380*/  IMAD.MOV R10, RZ, RZ, -R3 ;  /* 0x000000ffff0a7224 */ /* 0x001fc800078e0a03 */
[----:B------:R-:W-:Y:S01]  /*0390*/  IMAD.MOV.U32 R2, RZ, RZ, R10 ;  /* 0x000000ffff027224 */ /* 0x000fe200078e000a */
[----:B------:R-:W-:-:S03]  /*03a0*/  IABS R10, R13 ;  /* 0x0000000d000a7213 */ /* 0x000fc60000000000 */
[----:B------:R-:W-:Y:S02]  /*03b0*/  IMAD R7, R2, R9, RZ ;  /* 0x0000000902077224 */ /* 0x000fe400078e02ff */
[----:B------:R-:W-:Y:S02]  /*03c0*/  IMAD.MOV.U32 R2, RZ, RZ, RZ ;  /* 0x000000ffff027224 */ /* 0x000fe400078e00ff */
[----:B------:R-:W-:Y:S02]  /*03d0*/  IMAD.MOV R0, RZ, RZ, -R10 ;  /* 0x000000ffff007224 */ /* 0x000fe400078e0a0a */
        /* <DEDUP_REMOVED lines=9> */
[----:B------:R-:W-:-:S07]  /*0470*/  ISETP.GE.AND P2, PT, R0, RZ, PT ;  /* 0x000000ff0000720c */ /* 0x000fce0003f46270 */
[----:B------:R-:W-:-:S06]  /*0480*/  @P0 VIADD R2, R2, 0x1 ;  /* 0x0000000102020836 */ /* 0x000fcc0000000000 */
[----:B------:R-:W-:Y:S01]  /*0490*/  @!P2 IMAD.MOV R2, RZ, RZ, -R2 ;  /* 0x000000ffff02a224 */ /* 0x000fe200078e0a02 */
[----:B------:R-:W-:-:S05]  /*04a0*/  @!P1 LOP3.LUT R2, RZ, R13, RZ, 0x33, !PT ;  /* 0x0000000dff029212 */ /* 0x000fca00078e33ff */
[----:B------:R-:W-:-:S04]  /*04b0*/  IMAD.MOV R0, RZ, RZ, -R2 ;  /* 0x000000ffff007224 */ /* 0x000fc800078e0a02 */
[----:B------:R-:W-:Y:S01]  /*04c0*/  IMAD R0, R13, R0, R6 ;  /* 0x000000000d007224 */ /* 0x000fe200078e0206 */
[----:B------:R-:W-:-:S03]  /*04d0*/  SHF.R.U32.HI R6, RZ, 0x7, R80 ;  /* 0x00000007ff067819 */ /* 0x000fc60000011650 */
[----:B------:R-:W-:Y:S01]  /*04e0*/  IMAD.IADD R3, R8, 0x1, R0 ;  /* 0x0000000108037824 */ /* 0x000fe200078e0200 */
[----:B------:R-:W-:-:S03]  /*04f0*/  SGXT.U32 R0, R6, 0x2 ;  /* 0x000000020600781a */ /* 0x000fc60000000000 */
[----:B------:R-:W-:Y:S01]  /*0500*/  IMAD R84, R3, 0x80, R14 ;  /* 0x0000008003547824 */ /* 0x000fe200078e020e */
[----:B------:R-:W-:Y:S01]  /*0510*/  LOP3.LUT R7, R0, 0xc, RZ, 0xfc, !PT ;  /* 0x0000000c00077812 */ /* 0x000fe200078efcff */
[----:B------:R-:W-:Y:S01]  /*0520*/  IMAD.SHL.U32 R7, R2, 0x100, RZ ;  /* 0x0000010002077824 */ /* 0x000fe200078e00ff */
[C---:B------:R-:W-:Y:S02]  /*0530*/  LOP3.LUT R6, R0.reuse, 0x4, RZ, 0xfc, !PT ;  /* 0x0000000400067812 */ /* 0x040fe400078efcff */
[----:B------:R-:W-:Y:S02]  /*0540*/  LOP3.LUT R8, R0, 0x8, RZ, 0xfc, !PT ;  /* 0x0000000800087812 */ /* 0x000fe400078efcff */
[C---:B------:R-:W-:Y:S02]  /*0550*/  LOP3.LUT R85, R7.reuse, R0, RZ, 0xfc, !PT ;  /* 0x0000000007557212 */ /* 0x040fe400078efcff */
[C-C-:B------:R-:W-:Y:S02]  /*0560*/  LOP3.LUT R86, R7.reuse, 0x4, R0.reuse, 0xfe, !PT ;  /* 0x0000000407567812 */ /* 0x140fe400078efe00 */
[C-C-:B------:R-:W-:Y:S01]  /*0570*/  LOP3.LUT R87, R7.reuse, 0x8, R0.reuse, 0xfe, !PT ;  /* 0x0000000807577812 */ /* 0x140fe200078efe00 */
[----:B------:R-:W-:Y:S01]  /*0580*/  STL [R1+0x1fc], R85 ;  /* 0x0001fc5501007387 */ /* 0x000fe20000100800 */
[----:B------:R-:W-:-:S02]  /*0590*/  LOP3.LUT R88, R7, 0xc, R0, 0xfe, !PT ;  /* 0x0000000c07587812 */ /* 0x000fc400078efe00 */
[C-C-:B------:R-:W-:Y:S01]  /*05a0*/  LOP3.LUT R89, R7.reuse, 0x10, R0.reuse, 0xfe, !PT ;  /* 0x0000001007597812 */ /* 0x140fe200078efe00 */
[----:B------:R-:W-:Y:S01]  /*05b0*/  STL [R1+0x2fc], R86 ;  /* 0x0002fc5601007387 */ /* 0x000fe20000100800 */
[C-C-:B------:R-:W-:Y:S02]  /*05c0*/  LOP3.LUT R90, R7.reuse, 0x14, R0.reuse, 0xfe, !PT ;  /* 0x00000014075a7812 */ /* 0x140fe400078efe00 */
[C-C-:B------:R-:W-:Y:S01]  /*05d0*/  LOP3.LUT R91, R7.reuse, 0x18, R0.reuse, 0xfe, !PT ;  /* 0x00000018075b7812 */ /* 0x140fe200078efe00 */
[----:B------:R-:W-:Y:S01]  /*05e0*/  STL [R1+0x2f8], R87 ;  /* 0x0002f85701007387 */ /* 0x000fe20000100800 */
        /* <DEDUP_REMOVED lines=19> */
[----:B------:R-:W-:Y:S01]  /*0720*/  LOP3.LUT R6, R0, 0x10, RZ, 0xfc, !PT ;  /* 0x0000001000067812 */ /* 0x000fe200078efcff */
[----:B------:R-:W-:Y:S01]  /*0730*/  STL [R1+0x2dc], R94 ;  /* 0x0002dc5e01007387 */ /* 0x000fe20000100800 */
[----:B------:R-:W-:-:S02]  /*0740*/  LOP3.LUT R8, R7, 0x50, R0, 0xfe, !PT ;  /* 0x0000005007087812 */ /* 0x000fc400078efe00 */
[----:B------:R-:W-:Y:S01]  /*0750*/  LOP3.LUT R6, R7, 0x54, R0, 0xfe, !PT ;  /* 0x0000005407067812 */ /* 0x000fe200078efe00 */
[----:B------:R-:W-:Y:S01]  /*0760*/  STL [R1+0x2d8], R95 ;  /* 0x0002d85f01007387 */ /* 0x000fe20000100800 */
[C---:B------:R-:W-:Y:S02]  /*0770*/  LOP3.LUT R18, R85.reuse, 0xd4, RZ, 0xfc, !PT ;  /* 0x000000d455127812 */ /* 0x040fe400078efcff */
[C---:B------:R-:W-:Y:S01]  /*0780*/  LOP3.LUT R19, R85.reuse, 0xd8, RZ, 0xfc, !PT ;  /* 0x000000d855137812 */ /* 0x040fe200078efcff */
[----:B------:R-:W-:Y:S01]  /*0790*/  STL [R1+0x2d4], R96 ;  /* 0x0002d46001007387 */ /* 0x000fe20000100800 */
[C---:B------:R-:W-:Y:S02]  /*07a0*/  LOP3.LUT R20, R85.reuse, 0xdc, RZ, 0xfc, !PT ;  /* 0x000000dc55147812 */ /* 0x040fe400078efcff */
[C---:B------:R-:W-:Y:S01]  /*07b0*/  LOP3.LUT R21, R85.reuse, 0xe0, RZ, 0xfc, !PT ;  /* 0x000000e055157812 */ /* 0x040fe200078efcff */
[----:B------:R-:W-:Y:S01]  /*07c0*/  STL [R1+0x2d0], R97 ;  /* 0x0002d06101007387 */ /* 0x000fe20000100800 */
[----:B------:R-:W-:-:S02]  /*07d0*/  LOP3.LUT R22, R85, 0xe4, RZ, 0xfc, !PT ;  /* 0x000000e455167812 */ /* 0x000fc400078efcff */
[C---:B------:R-:W-:Y:S01]  /*07e0*/  LOP3.LUT R23, R85.reuse, 0xe8, RZ, 0xfc, !PT ;  /* 0x000000e855177812 */ /* 0x040fe200078efcff */
        /* <DEDUP_REMOVED lines=15> */
[----:B------:R0:W-:Y:S01]  /*08e0*/  STL [R1+0x2b4], R2 ;  /* 0x0002b40201007387 */ /* 0x0001e20000100800 */
[----:B------:R-:W-:-:S02]  /*08f0*/  LOP3.LUT R119, R0, 0x28, RZ, 0xfc, !PT ;  /* 0x0000002800777812 */ /* 0x000fc400078efcff */
[C---:B------:R-:W-:Y:S01]  /*0900*/  LOP3.LUT R118, R0.reuse, 0x2c, RZ, 0xfc, !PT ;  /* 0x0000002c00767812 */ /* 0x040fe200078efcff */
[----:B------:R-:W-:Y:S01]  /*0910*/  STL [R1+0x2b8], R103 ;  /* 0x0002b86701007387 */ /* 0x000fe20000100800 */
[C---:B------:R-:W-:Y:S02]  /*0920*/  LOP3.LUT R117, R0.reuse, 0x30, RZ, 0xfc, !PT ;  /* 0x0000003000757812 */ /* 0x040fe400078efcff */
[C---:B------:R-:W-:Y:S01]  /*0930*/  LOP3.LUT R116, R0.reuse, 0x34, RZ, 0xfc, !PT ;  /* 0x0000003400747812 */ /* 0x040fe200078efcff */
[----:B------:R1:W-:Y:S01]  /*0940*/  STL [R1+0x2b0], R8 ;  /* 0x0002b00801007387 */ /* 0x0003e20000100800 */
[C---:B------:R-:W-:Y:S02]  /*0950*/  LOP3.LUT R115, R0.reuse, 0x38, RZ, 0xfc, !PT ;  /* 0x0000003800737812 */ /* 0x040fe400078efcff */
[----:B0-----:R-:W-:Y:S01]  /*0960*/  LOP3.LUT R2, R7, 0x58, R0, 0xfe, !PT ;  /* 0x0000005807027812 */ /* 0x001fe200078efe00 */
[----:B------:R0:W-:Y:S01]  /*0970*/  STL [R1+0x2ac], R6 ;  /* 0x0002ac0601007387 */ /* 0x0001e20000100800 */
[----:B------:R-:W-:-:S02]  /*0980*/  LOP3.LUT R114, R0, 0x3c, RZ, 0xfc, !PT ;  /* 0x0000003c00727812 */ /* 0x000fc400078efcff */
[C---:B------:R-:W-:Y:S01]  /*0990*/  LOP3.LUT R113, R0.reuse, 0x40, RZ, 0xfc, !PT ;  /* 0x0000004000717812 */ /* 0x040fe200078efcff */
[----:B------:R2:W-:Y:S01]  /*09a0*/  STL [R1+0x2a8], R2 ;  /* 0x0002a80201007387 */ /* 0x0005e20000100800 */
[C---:B------:R-:W-:Y:S02]  /*09b0*/  LOP3.LUT R112, R0.reuse, 0x44, RZ, 0xfc, !PT ;  /* 0x0000004400707812 */ /* 0x040fe400078efcff */
[C-C-:B-1----:R-:W-:Y:S02]  /*09c0*/  LOP3.LUT R8, R7.reuse, 0x5c, R0.reuse, 0xfe, !PT ;  /* 0x0000005c07087812 */ /* 0x142fe400078efe00 */
[C---:B------:R-:W-:Y:S02]  /*09d0*/  LOP3.LUT R111, R0.reuse, 0x48, RZ, 0xfc, !PT ;  /* 0x00000048006f7812 */ /* 0x040fe400078efcff */
[----:B0-----:R-:W-:Y:S01]  /*09e0*/  LOP3.LUT R6, R7, 0x60, R0, 0xfe, !PT ;  /* 0x0000006007067812 */ /* 0x001fe200078efe00 */
[----:B------:R0:W-:Y:S01]  /*09f0*/  STL [R1+0x2a4], R8 ;  /* 0x0002a40801007387 */ /* 0x0001e20000100800 */
[----:B------:R-:W-:-:S02]  /*0a00*/  LOP3.LUT R110, R0, 0x4c, RZ, 0xfc, !PT ;  /* 0x0000004c006e7812 */ /* 0x000fc400078efcff */
[C-C-:B--2---:R-:W-:Y:S01]  /*0a10*/  LOP3.LUT R2, R7.reuse, 0x64, R0.reuse, 0xfe, !PT ;  /* 0x0000006407027812 */ /* 0x144fe200078efe00 */
[----:B------:R1:W-:Y:S01]  /*0a20*/  STL [R1+0x2a0], R6 ;  /* 0x0002a00601007387 */ /* 0x0003e20000100800 */
[C---:B------:R-:W-:Y:S02]  /*0a30*/  LOP3.LUT R109, R0.reuse, 0x50, RZ, 0xfc, !PT ;  /* 0x00000050006d7812 */ /* 0x040fe400078efcff */
[C---:B------:R-:W-:Y:S01]  /*0a40*/  LOP3.LUT R108, R0.reuse, 0x54, RZ, 0xfc, !PT ;  /* 0x00000054006c7812 */ /* 0x040fe200078efcff */
[----:B------:R2:W-:Y:S01]  /*0a50*/  STL [R1+0x29c], R2 ;  /* 0x00029c0201007387 */ /* 0x0005e20000100800 */
[C---:B------:R-:W-:Y:S02]  /*0a60*/  LOP3.LUT R107, R0.reuse, 0x58, RZ, 0xfc, !PT ;  /* 0x00000058006b7812 */ /* 0x040fe400078efcff */
[----:B0-----:R-:W-:Y:S02]  /*0a70*/  LOP3.LUT R8, R7, 0x68, R0, 0xfe, !PT ;  /* 0x0000006807087812 */ /* 0x001fe400078efe00 */
[----:B------:R-:W-:-:S02]  /*0a80*/  LOP3.LUT R106, R0, 0x5c, RZ, 0xfc, !PT ;  /* 0x0000005c006a7812 */ /* 0x000fc400078efcff */
[C-C-:B-1----:R-:W-:Y:S01]  /*0a90*/  LOP3.LUT R6, R7.reuse, 0x6c, R0.reuse, 0xfe, !PT ;  /* 0x0000006c07067812 */ /* 0x142fe200078efe00 */
[----:B------:R0:W-:Y:S01]  /*0aa0*/  STL [R1+0x298], R8 ;  /* 0x0002980801007387 */ /* 0x0001e20000100800 */
[C---:B------:R-:W-:Y:S02]  /*0ab0*/  LOP3.LUT R105, R0.reuse, 0x60, RZ, 0xfc, !PT ;  /* 0x0000006000697812 */ /* 0x040fe400078efcff */
[----:B--2---:R-:W-:Y:S01]  /*0ac0*/  LOP3.LUT R2, R7, 0x70, R0, 0xfe, !PT ;  /* 0x0000007007027812 */ /* 0x004fe200078efe00 */
[----:B------:R1:W-:Y:S01]  /*0ad0*/  STL [R1+0x294], R6 ;  /* 0x0002940601007387 */ /* 0x0003e20000100800 */
[C---:B------:R-:W-:Y:S02]  /*0ae0*/  LOP3.LUT R104, R0.reuse, 0x64, RZ, 0xfc, !PT ;  /* 0x0000006400687812 */ /* 0x040fe400078efcff */
[C---:B------:R-:W-:Y:S01]  /*0af0*/  LOP3.LUT R79, R0.reuse, 0x68, RZ, 0xfc, !PT ;  /* 0x00000068004f7812 */ /* 0x040fe200078efcff */
[----:B------:R2:W-:Y:S01]  /*0b00*/  STL [R1+0x290], R2 ;  /* 0x0002900201007387 */ /* 0x0005e20000100800 */
[----:B------:R-:W-:-:S02]  /*0b10*/  LOP3.LUT R78, R0, 0x6c, RZ, 0xfc, !PT ;  /* 0x0000006c004e7812 */ /* 0x000fc400078efcff */
[C-C-:B0-----:R-:W-:Y:S02]  /*0b20*/  LOP3.LUT R8, R7.reuse, 0x74, R0.reuse, 0xfe, !PT ;  /* 0x0000007407087812 */ /* 0x141fe400078efe00 */
[C---:B------:R-:W-:Y:S02]  /*0b30*/  LOP3.LUT R77, R0.reuse, 0x70, RZ, 0xfc, !PT ;  /* 0x00000070004d7812 */ /* 0x040fe400078efcff */
[C-C-:B-1----:R-:W-:Y:S01]  /*0b40*/  LOP3.LUT R6, R7.reuse, 0x78, R0.reuse, 0xfe, !PT ;  /* 0x0000007807067812 */ /* 0x142fe200078efe00 */
[----:B------:R-:W-:Y:S01]  /*0b50*/  STL [R1+0x28c], R8 ;  /* 0x00028c0801007387 */ /* 0x000fe20000100800 */
[----:B------:R-:W-:Y:S02]  /*0b60*/  LOP3.LUT R76, R0, 0x74, RZ, 0xfc, !PT ;  /* 0x00000074004c7812 */ /* 0x000fe400078efcff */
[----:B--2---:R-:W-:Y:S01]  /*0b70*/  LOP3.LUT R2, R7, 0x7c, R0, 0xfe, !PT ;  /* 0x0000007c07027812 */ /* 0x004fe200078efe00 */
[----:B------:R0:W-:Y:S01]  /*0b80*/  STL [R1+0x288], R6 ;  /* 0x0002880601007387 */ /* 0x0001e20000100800 */
[----:B------:R-:W-:-:S02]  /*0b90*/  LOP3.LUT R7, R85, 0x80, RZ, 0xfc, !PT ;  /* 0x0000008055077812 */ /* 0x000fc400078efcff */
[C---:B------:R-:W-:Y:S01]  /*0ba0*/  LOP3.LUT R75, R0.reuse, 0x78, RZ, 0xfc, !PT ;  /* 0x00000078004b7812 */ /* 0x040fe200078efcff */
[----:B------:R1:W-:Y:S01]  /*0bb0*/  STL [R1+0x284], R2 ;  /* 0x0002840201007387 */ /* 0x0003e20000100800 */
[----:B------:R-:W-:-:S03]  /*0bc0*/  LOP3.LUT R74, R0, 0x7c, RZ, 0xfc, !PT ;  /* 0x0000007c004a7812 */ /* 0x000fc600078efcff */
[----:B------:R2:W-:Y:S01]  /*0bd0*/  STL [R1+0x280], R7 ;  /* 0x0002800701007387 */ /* 0x0005e20000100800 */
[C---:B0-----:R-:W-:Y:S02]  /*0be0*/  LOP3.LUT R6, R85.reuse, 0x84, RZ, 0xfc, !PT ;  /* 0x0000008455067812 */ /* 0x041fe400078efcff */
[----:B-1----:R-:W-:-:S03]  /*0bf0*/  LOP3.LUT R2, R85, 0x88, RZ, 0xfc, !PT ;  /* 0x0000008855027812 */ /* 0x002fc600078efcff */
[----:B------:R0:W-:Y:S01]  /*0c00*/  STL [R1+0x35c], R6 ;  /* 0x00035c0601007387 */ /* 0x0001e20000100800 */
[----:B--2---:R-:W-:-:S03]  /*0c10*/  LOP3.LUT R7, R85, 0x8c, RZ, 0xfc, !PT ;  /* 0x0000008c55077812 */ /* 0x004fc600078efcff */
[----:B------:R1:W-:Y:S04]  /*0c20*/  STL [R1+0x36c], R2 ;  /* 0x00036c0201007387 */ /* 0x0003e80000100800 */
        /* <DEDUP_REMOVED lines=33> */
[----:B------:R2:W-:Y:S04]  /*0e40*/  STL [R1+0x334], R6 ;  /* 0x0003340601007387 */ /* 0x0005e80000100800 */
        /* <DEDUP_REMOVED lines=12> */
[----:B------:R2:W-:Y:S01]  /*0f10*/  STL [R1+0x300], R84 ;  /* 0x0003005401007387 */ /* 0x0005e20000100800 */
[----:B----4-:R-:W-:Y:S05]  /*0f20*/  BRA.U UP0, `(.L_x_0) ;  /* 0x00000001004c7547 */ /* 0x010fea000b800000 */
[----:B------:R-:W-:Y:S01]  /*0f30*/  IMAD.SHL.U32 R0, R80, 0x40, RZ ;  /* 0x0000004050007824 */ /* 0x000fe200078e00ff */
[----:B------:R-:W-:Y:S02]  /*0f40*/  CS2R R32, SRZ ;  /* 0x0000000000207805 */ /* 0x000fe4000001ff00 */
[----:B------:R-:W-:Y:S02]  /*0f50*/  CS2R R16, SRZ ;  /* 0x0000000000107805 */ /* 0x000fe4000001ff00 */
[----:B------:R-:W-:Y:S02]  /*0f60*/  CS2R R68, SRZ ;  /* 0x0000000000447805 */ /* 0x000fe4000001ff00 */
[----:B------:R-:W-:Y:S01]  /*0f70*/  CS2R R14, SRZ ;  /* 0x00000000000e7805 */ /* 0x000fe2000001ff00 */
[----:B------:R0:W-:Y:S01]  /*0f80*/  STL [R1+0x380], R0 ;  /* 0x0003800001007387 */ /* 0x0001e20000100800 */
[----:B------:R-:W-:Y:S02]  /*0f90*/  CS2R R80, SRZ ;  /* 0x0000000000507805 */ /* 0x000fe4000001ff00 */
[----:B------:R-:W-:-:S02]  /*0fa0*/  CS2R R8, SRZ ;  /* 0x0000000000087805 */ /* 0x000fc4000001ff00 */
[----:B------:R-:W-:Y:S02]  /*0fb0*/  CS2R R56, SRZ ;  /* 0x0000000000387805 */ /* 0x000fe4000001ff00 */
[----:B------:R-:W-:Y:S02]  /*0fc0*/  CS2R R12, SRZ ;  /* 0x00000000000c7805 */ /* 0x000fe4000001ff00 */
[----:B------:R-:W-:Y:S02]  /*0fd0*/  CS2R R34, SRZ ;  /* 0x0000000000227805 */ /* 0x000fe4000001ff00 */
[----:B------:R-:W-:Y:S02]  /*0fe0*/  CS2R R10, SRZ ;  /* 0x00000000000a7805 */ /* 0x000fe4000001ff00 */
[----:B------:R-:W-:Y:S02]  /*0ff0*/  CS2R R70, SRZ ;  /* 0x0000000000467805 */ /* 0x000fe4000001ff00 */
[----:B--2---:R-:W-:-:S02]  /*1000*/  CS2R R6, SRZ ;  /* 0x0000000000067805 */ /* 0x004fc4000001ff00 */
[----:B------:R-:W-:Y:S02]  /*1010*/  CS2R R82, SRZ ;  /* 0x0000000000527805 */ /* 0x000fe4000001ff00 */
[----:B------:R-:W-:Y:S02]  /*1020*/  CS2R R4, SRZ ;  /* 0x0000000000047805 */ /* 0x000fe4000001ff00 */
[----:B------:R-:W-:Y:S02]  /*1030*/  CS2R R58, SRZ ;  /* 0x00000000003a7805 */ /* 0x000fe4000001ff00 */
[----:B------:R-:W-:Y:S01]  /*1040*/  CS2R R2, SRZ ;  /* 0x0000000000027805 */ /* 0x000fe2000001ff00 */
[----:B0-----:R-:W-:Y:S06]  /*1050*/  BRA `(.L_x_1) ;  /* 0x000000b400107947 */ /* 0x001fec0003800000 */
.L_x_0:
[----:B------:R0:W-:Y:S01]  /*1060*/  STL [R1+0x3f4], R74 ;  /* 0x0003f44a01007387 */ /* 0x0001e20000100800 */
[----:B------:R-:W-:Y:S02]  /*1070*/  IABS R16, R5 ;  /* 0x0000000500107213 */ /* 0x000fe40000000000 */
[----:B------:R-:W-:Y:S01]  /*1080*/  IABS R69, R4 ;  /* 0x0000000400457213 */ /* 0x000fe20000000000 */
[----:B------:R-:W-:Y:S01]  /*1090*/  IMAD.MOV.U32 R14, RZ, RZ, RZ ;  /* 0x000000ffff0e7224 */ /* 0x000fe200078e00ff */
[----:B------:R-:W-:Y:S01]  /*10a0*/  IABS R125, R28 ;  /* 0x0000001c007d7213 */ /* 0x000fe20000000000 */
[----:B------:R-:W1:Y:S01]  /*10b0*/  LDCU UR5, c[0x0][0x3b0] ;  /* 0x00007600ff0577ac */ /* 0x000e620008000800 */
[----:B0-----:R-:W3:Y:S01]  /*10c0*/  LDL R74, [R1+0x338] ;  /* 0x00033800014a7983 */ /* 0x001ee20000100800 */
[----:B------:R-:W-:Y:S01]  /*10d0*/  IABS R63, R24 ;  /* 0x00000018003f7213 */ /* 0x000fe20000000000 */
[----:B------:R-:W0:Y:S02]  /*10e0*/  LDCU.128 UR12, c[0x0][0x380] ;  /* 0x00007000ff0c77ac */ /* 0x000e240008000c00 */
[----:B------:R4:W-:Y:S01]  /*10f0*/  STL [R1+0x3f0], R75 ;  /* 0x0003f04b01007387 */ /* 0x0009e20000100800 */
[----:B------:R-:W-:Y:S01]  /*1100*/  IABS R10, R21 ;  /* 0x00000015000a7213 */ /* 0x000fe20000000000 */
[----:B------:R-:W5:Y:S02]  /*1110*/  LDCU UR6, c[0x0][0x3a4] ;  /* 0x00007480ff0677ac */ /* 0x000f640008000800 */
[----:B----4-:R-:W4:Y:S04]  /*1120*/  LDL R75, [R1+0x33c] ;  /* 0x00033c00014b7983 */ /* 0x010f280000100800 */
[----:B------:R2:W-:Y:S04]  /*1130*/  STL [R1+0x3ec], R76 ;  /* 0x0003ec4c01007387 */ /* 0x0005e80000100800 */
[----:B--2---:R-:W2:Y:S04]  /*1140*/  LDL R76, [R1+0x340] ;  /* 0x00034000014c7983 */ /* 0x004ea80000100800 */
[----:B------:R0:W-:Y:S04]  /*1150*/  STL [R1+0x3e8], R77 ;  /* 0x0003e84d01007387 */ /* 0x0001e80000100800 */
[----:B0-----:R-:W2:Y:S04]  /*1160*/  LDL R77, [R1+0x344] ;  /* 0x00034400014d7983 */ /* 0x001ea80000100800 */
        /* <DEDUP_REMOVED lines=45> */
[----:B------:R-:W2:Y:S04]  /*1440*/  LDL R80, [R1+0x2a4] ;  /* 0x0002a40001507983 */ /* 0x000ea80000100800 */
[----:B------:R-:W2:Y:S04]  /*1450*/  LDL R0, [R1+0x2a8] ;  /* 0x0002a80001007983 */ /* 0x000ea80000100800 */
[----:B0-----:R-:W2:Y:S04]  /*1460*/  LDL R124, [R1+0x2a0] ;  /* 0x0002a000017c7983 */ /* 0x001ea80000100800 */
[----:B------:R-:W2:Y:S04]  /*1470*/  LDL R81, [R1+0x2ac] ;  /* 0x0002ac0001517983 */ /* 0x000ea80000100800 */
[----:B------:R-:W2:Y:S04]  /*1480*/  LDL R82, [R1+0x2b0] ;  /* 0x0002b00001527983 */ /* 0x000ea80000100800 */
[----:B------:R-:W2:Y:S04]  /*1490*/  LDL R83, [R1+0x2b4] ;  /* 0x0002b40001537983 */ /* 0x000ea80000100800 */
[----:B------:R0:W-:Y:S04]  /*14a0*/  STL [R1+0x3f8], R5 ;  /* 0x0003f80501007387 */ /* 0x0001e80000100800 */
[----:B0-----:R-:W2:Y:S04]  /*14b0*/  LDL R5, [R1+0x334] ;  /* 0x0003340001057983 */ /* 0x001ea80000100800 */
[----:B------:R0:W-:Y:S04]  /*14c0*/  STL [R1+0x3fc], R4 ;  /* 0x0003fc0401007387 */ /* 0x0001e80000100800 */
[----:B0-----:R-:W2:Y:S01]  /*14d0*/  LDL R4, [R1+0x330] ;  /* 0x0003300001047983 */ /* 0x001ea20000100800 */
[----:B------:R-:W0:Y:S08]  /*14e0*/  I2F.RP R6, R16 ;  /* 0x0000001000067306 */ /* 0x000e300000209400 */
[----:B------:R-:W1:Y:S08]  /*14f0*/  I2F.RP R7, R69 ;  /* 0x0000004500077306 */ /* 0x000e700000209400 */
[----:B0-----:R-:W0:Y:S08]  /*1500*/  MUFU.RCP R6, R6 ;  /* 0x0000000600067308 */ /* 0x001e300000001000 */
[----:B-1----:R-:W1:Y:S01]  /*1510*/  MUFU.RCP R7, R7 ;  /* 0x0000000700077308 */ /* 0x002e620000001000 */
[----:B0-----:R-:W-:-:S07]  /*1520*/  VIADD R15, R6, 0xffffffe ;  /* 0x0ffffffe060f7836 */ /* 0x001fce0000000000 */
[----:B------:R-:W0:Y:S01]  /*1530*/  F2I.FTZ.U32.TRUNC.NTZ R15, R15 ;  /* 0x0000000f000f7305 */ /* 0x000e22000021f000 */
[----:B-1----:R-:W-:-:S07]  /*1540*/  VIADD R2, R7, 0xffffffe ;  /* 0x0ffffffe07027836 */ /* 0x002fce0000000000 */
[----:B------:R-:W1:Y:S01]  /*1550*/  F2I.FTZ.U32.TRUNC.NTZ R3, R2 ;  /* 0x0000000200037305 */ /* 0x000e62000021f000 */
[----:B0-----:R-:W-:-:S04]  /*1560*/  IMAD.MOV R9, RZ, RZ, -R15 ;  /* 0x000000ffff097224 */ /* 0x001fc800078e0a0f */
[----:B------:R-:W-:-:S04]  /*1570*/  IMAD R9, R9, R16, RZ ;  /* 0x0000001009097224 */ /* 0x000fc800078e02ff */
[----:B------:R-:W-:Y:S01]  /*1580*/  IMAD.HI.U32 R14, R15, R9, R14 ;  /* 0x000000090f0e7227 */ /* 0x000fe200078e000e */
[----:B------:R-:W-:-:S03]  /*1590*/  IABS R9, R27 ;  /* 0x0000001b00097213 */ /* 0x000fc60000000000 */
[----:B-1----:R-:W-:Y:S02]  /*15a0*/  IMAD.MOV R6, RZ, RZ, -R3 ;  /* 0x000000ffff067224 */ /* 0x002fe400078e0a03 */
[----:B------:R-:W-:-:S04]  /*15b0*/  IMAD.HI.U32 R2, R14, R125, RZ ;  /* 0x0000007d0e027227 */ /* 0x000fc800078e00ff */
[----:B------:R-:W-:Y:S02]  /*15c0*/  IMAD R11, R6, R69, RZ ;  /* 0x00000045060b7224 */ /* 0x000fe400078e02ff */
[----:B------:R-:W-:-:S04]  /*15d0*/  IMAD.HI.U32 R6, R14, R9, RZ ;  /* 0x000000090e067227 */ /* 0x000fc800078e00ff */
[----:B------:R-:W-:Y:S02]  /*15e0*/  IMAD.MOV R7, RZ, RZ, -R2 ;  /* 0x000000ffff077224 */ /* 0x000fe400078e0a02 */
[----:B------:R-:W-:Y:S02]  /*15f0*/  IMAD.MOV R6, RZ, RZ, -R6 ;  /* 0x000000ffff067224 */ /* 0x000fe400078e0a06 */
[----:B------:R-:W-:Y:S02]  /*1600*/  IMAD.MOV.U32 R2, RZ, RZ, RZ ;  /* 0x000000ffff027224 */ /* 0x000fe400078e00ff */
[----:B------:R-:W-:Y:S01]  /*1610*/  IMAD R66, R16, R6, R9 ;  /* 0x0000000610427224 */ /* 0x000fe200078e0209 */
[----:B------:R-:W-:Y:S01]  /*1620*/  IABS R9, R23 ;  /* 0x0000001700097213 */ /* 0x000fe20000000000 */
[----:B------:R-:W-:-:S04]  /*1630*/  IMAD.HI.U32 R68, R3, R11, R2 ;  /* 0x0000000b03447227 */ /* 0x000fc800078e0002 */
[----:B------:R-:W-:-:S04]  /*1640*/  IMAD.HI.U32 R3, R14, R63, RZ ;  /* 0x0000003f0e037227 */ /* 0x000fc800078e00ff */
[----:B------:R-:W-:-:S04]  /*1650*/  IMAD.HI.U32 R6, R14, R9, RZ ;  /* 0x000000090e067227 */ /* 0x000fc800078e00ff */
[----:B------:R-:W-:Y:S02]  /*1660*/  IMAD.MOV R8, RZ, RZ, -R3 ;  /* 0x000000ffff087224 */ /* 0x000fe400078e0a03 */
[----:B------:R-:W-:Y:S02]  /*1670*/  IMAD.MOV.U32 R3, RZ, RZ, R10 ;  /* 0x000000ffff037224 */ /* 0x000fe400078e000a */
[----:B------:R-:W-:Y:S02]  /*1680*/  IMAD.MOV R62, RZ, RZ, -R6 ;  /* 0x000000ffff3e7224 */ /* 0x000fe400078e0a06 */
[----:B------:R-:W-:-:S04]  /*1690*/  IMAD.HI.U32 R6, R14, R3, RZ ;  /* 0x000000030e067227 */ /* 0x000fc800078e00ff */
[----:B------:R-:W-:-:S04]  /*16a0*/  IMAD.MOV R6, RZ, RZ, -R6 ;  /* 0x000000ffff067224 */ /* 0x000fc800078e0a06 */
[C---:B------:R-:W-:Y:S01]  /*16b0*/  IMAD R60, R16.reuse, R6, R3 ;  /* 0x00000006103c7224 */ /* 0x040fe200078e0203 */
[----:B--2---:R-:W-:Y:S01]  /*16c0*/  IABS R3, R4 ;  /* 0x0000000400037213 */ /* 0x004fe20000000000 */
[----:B------:R0:W-:Y:S04]  /*16d0*/  STL [R1+0x400], R4 ;  /* 0x0004000401007387 */ /* 0x0001e80000100800 */
[----:B0-----:R-:W2:Y:S04]  /*16e0*/  LDL R4, [R1+0x314] ;  /* 0x0003140001047983 */ /* 0x001ea80000100800 */
[----:B--2---:R0:W-:Y:S04]  /*16f0*/  STL [R1+0x404], R4 ;  /* 0x0004040401007387 */ /* 0x0041e80000100800 */
[----:B0-----:R-:W2:Y:S04]  /*1700*/  LDL R4, [R1+0x310] ;  /* 0x0003100001047983 */ /* 0x001ea80000100800 */
[----:B--2---:R0:W-:Y:S04]  /*1710*/  STL [R1+0x408], R4 ;  /* 0x0004080401007387 */ /* 0x0041e80000100800 */
[----:B0-----:R-:W2:Y:S04]  /*1720*/  LDL R4, [R1+0x30c] ;  /* 0x00030c0001047983 */ /* 0x001ea80000100800 */
[----:B--2---:R0:W-:Y:S04]  /*1730*/  STL [R1+0x40c], R4 ;  /* 0x00040c0401007387 */ /* 0x0041e80000100800 */
[----:B0-----:R-:W2:Y:S01]  /*1740*/  LDL R4, [R1+0x308] ;  /* 0x0003080001047983 */ /* 0x001ea20000100800 */
[----:B------:R-:W-:Y:S01]  /*1750*/  IABS R65, R26 ;  /* 0x0000001a00417213 */ /* 0x000fe20000000000 */
[----:B------:R-:W-:-:S04]  /*1760*/  IMAD R125, R16, R7, R125 ;  /* 0x00000007107d7224 */ /* 0x000fc800078e027d */
[----:B------:R-:W-:Y:S01]  /*1770*/  IMAD.HI.U32 R2, R14, R65, RZ ;  /* 0x000000410e027227 */ /* 0x000fe200078e00ff */
[----:B------:R-:W-:-:S03]  /*1780*/  IABS R7, R25 ;  /* 0x0000001900077213 */ /* 0x000fc60000000000 */
[----:B------:R-:W-:Y:S01]  /*1790*/  IMAD.MOV R2, RZ, RZ, -R2 ;  /* 0x000000ffff027224 */ /* 0x000fe200078e0a02 */
[----:B------:R-:W-:-:S03]  /*17a0*/  IABS R61, R22 ;  /* 0x00000016003d7213 */ /* 0x000fc60000000000 */
[----:B------:R-:W-:Y:S02]  /*17b0*/  IMAD R65, R16, R2, R65 ;  /* 0x0000000210417224 */ /* 0x000fe400078e0241 */
[----:B------:R-:W-:Y:S01]  /*17c0*/  IMAD.HI.U32 R2, R14, R7, RZ ;  /* 0x000000070e027227 */ /* 0x000fe200078e00ff */
[----:B------:R-:W-:-:S03]  /*17d0*/  ISETP.GT.U32.AND P2, PT, R16, R125, PT ;  /* 0x0000007d1000720c */ /* 0x000fc60003f44070 */
[----:B------:R-:W-:Y:S02]  /*17e0*/  IMAD.MOV R64, RZ, RZ, -R2 ;  /* 0x000000ffff407224 */ /* 0x000fe400078e0a02 */
[----:B------:R-:W-:Y:S01]  /*17f0*/  IMAD.HI.U32 R2, R14, R61, RZ ;  /* 0x0000003d0e027227 */ /* 0x000fe200078e00ff */
[----:B------:R-:W-:-:S03]  /*1800*/  IABS R59, R20 ;  /* 0x00000014003b7213 */ /* 0x000fc60000000000 */
[----:B------:R-:W-:Y:S01]  /*1810*/  IMAD.MOV R2, RZ, RZ, -R2 ;  /* 0x000000ffff027224 */ /* 0x000fe200078e0a02 */
[----:B------:R-:W-:-:S03]  /*1820*/  ISETP.GT.U32.AND P3, PT, R16, R66, PT ;  /* 0x000000421000720c */ /* 0x000fc60003f64070 */
[----:B------:R-:W-:Y:S01]  /*1830*/  IMAD R61, R16, R2, R61 ;  /* 0x00000002103d7224 */ /* 0x000fe200078e023d */
[----:B------:R-:W-:Y:S01]  /*1840*/  IABS R67, R85 ;  /* 0x0000005500437213 */ /* 0x000fe20000000000 */
[----:B------:R-:W-:-:S04]  /*1850*/  IMAD.HI.U32 R2, R14, R59, RZ ;  /* 0x0000003b0e027227 */ /* 0x000fc800078e00ff */
[----:B------:R-:W-:Y:S01]  /*1860*/  @!P2 IMAD.IADD R125, R125, 0x1, -R16 ;  /* 0x000000017d7da824 */ /* 0x000fe200078e0a10 */
[C---:B------:R-:W-:Y:S01]  /*1870*/  ISETP.GT.U32.AND P2, PT, R16.reuse, R60, PT ;  /* 0x0000003c1000720c */ /* 0x040fe20003f44070 */
[C---:B------:R-:W-:Y:S02]  /*1880*/  IMAD R62, R16.reuse, R62, R9 ;  /* 0x0000003e103e7224 */ /* 0x040fe400078e0209 */
[----:B------:R-:W-:Y:S01]  /*1890*/  IMAD R64, R16, R64, R7 ;  /* 0x0000004010407224 */ /* 0x000fe200078e0207 */
[----:B------:R-:W-:Y:S01]  /*18a0*/  IABS R7, R19 ;  /* 0x0000001300077213 */ /* 0x000fe20000000000 */
[----:B------:R-:W-:Y:S02]  /*18b0*/  IMAD.MOV R9, RZ, RZ, -R2 ;  /* 0x000000ffff097224 */ /* 0x000fe400078e0a02 */
[----:B------:R-:W-:Y:S01]  /*18c0*/  IMAD.HI.U32 R73, R14, R67, RZ ;  /* 0x000000430e497227 */ /* 0x000fe200078e00ff */
[----:B------:R-:W-:-:S03]  /*18d0*/  ISETP.GT.U32.AND P5, PT, R16, R65, PT ;  /* 0x000000411000720c */ /* 0x000fc60003fa4070 */
[----:B------:R-:W-:Y:S02]  /*18e0*/  IMAD R59, R16, R9, R59 ;  /* 0x00000009103b7224 */ /* 0x000fe400078e023b */
[----:B------:R-:W-:-:S04]  /*18f0*/  IMAD.HI.U32 R6, R14, R7, RZ ;  /* 0x000000070e067227 */ /* 0x000fc800078e00ff */
[----:B------:R-:W-:Y:S02]  /*1900*/  IMAD.MOV R73, RZ, RZ, -R73 ;  /* 0x000000ffff497224 */ /* 0x000fe400078e0a49 */
[----:B------:R-:W-:Y:S01]  /*1910*/  @!P3 IMAD.IADD R66, R66, 0x1, -R16 ;  /* 0x000000014242b824 */ /* 0x000fe200078e0a10 */
[C---:B------:R-:W-:Y:S01]  /*1920*/  ISETP.GT.U32.AND P3, PT, R16.reuse, R59, PT ;  /* 0x0000003b1000720c */ /* 0x040fe20003f64070 */
[----:B------:R-:W-:Y:S01]  /*1930*/  IMAD.MOV R58, RZ, RZ, -R6 ;  /* 0x000000ffff3a7224 */ /* 0x000fe200078e0a06 */
[----:B------:R-:W-:Y:S01]  /*1940*/  IABS R57, R18 ;  /* 0x0000001200397213 */ /* 0x000fe20000000000 */
[----:B------:R-:W-:Y:S01]  /*1950*/  IMAD R67, R16, R73, R67 ;  /* 0x0000004910437224 */ /* 0x000fe200078e0243 */
[----:B------:R-:W-:Y:S01]  /*1960*/  IABS R55, R5 ;  /* 0x0000000500377213 */ /* 0x000fe20000000000 */
[----:B------:R-:W-:Y:S01]  /*1970*/  @!P2 IMAD.IADD R60, R60, 0x1, -R16 ;  /* 0x000000013c3ca824 */ /* 0x000fe200078e0a10 */
[C---:B------:R-:W-:Y:S01]  /*1980*/  ISETP.GT.U32.AND P2, PT, R16.reuse, R66, PT ;  /* 0x000000421000720c */ /* 0x040fe20003f44070 */
[C---:B------:R-:W-:Y:S01]  /*1990*/  IMAD R63, R16.reuse, R8, R63 ;  /* 0x00000008103f7224 */ /* 0x040fe200078e023f */
[C---:B------:R-:W-:Y:S01]  /*19a0*/  ISETP.GT.U32.AND P1, PT, R16.reuse, R67, PT ;  /* 0x000000431000720c */ /* 0x040fe20003f24070 */
[C---:B------:R-:W-:Y:S01]  /*19b0*/  IMAD R58, R16.reuse, R58, R7 ;  /* 0x0000003a103a7224 */ /* 0x040fe200078e0207 */
[----:B------:R-:W-:Y:S01]  /*19c0*/  ISETP.GT.U32.AND P4, PT, R16, R64, PT ;  /* 0x000000401000720c */ /* 0x000fe20003f84070 */
[----:B------:R-:W-:Y:S01]  /*19d0*/  IMAD.HI.U32 R2, R14, R3, RZ ;  /* 0x000000030e027227 */ /* 0x000fe200078e00ff */
[----:B------:R-:W-:-:S03]  /*19e0*/  ISETP.GT.U32.AND P0, PT, R16, R63, PT ;  /* 0x0000003f1000720c */ /* 0x000fc60003f04070 */
[----:B------:R-:W-:-:S04]  /*19f0*/  IMAD.HI.U32 R8, R14, R57, RZ ;  /* 0x000000390e087227 */ /* 0x000fc800078e00ff */
[----:B------:R-:W-:Y:S01]  /*1a00*/  IMAD.HI.U32 R7, R14, R55, RZ ;  /* 0x000000370e077227 */ /* 0x000fe200078e00ff */
[----:B----4-:R-:W-:-:S03]  /*1a10*/  IABS R53, R75 ;  /* 0x0000004b00357213 */ /* 0x010fc60000000000 */
[----:B------:R-:W-:Y:S01]  /*1a20*/  @!P5 IMAD.IADD R65, R65, 0x1, -R16 ;  /* 0x000000014141d824 */ /* 0x000fe200078e0a10 */
[C---:B------:R-:W-:Y:S01]  /*1a30*/  ISETP.GT.U32.AND P5, PT, R16.reuse, R58, PT ;  /* 0x0000003a1000720c */ /* 0x040fe20003fa4070 */
[----:B------:R-:W-:Y:S02]  /*1a40*/  IMAD.MOV R56, RZ, RZ, -R2 ;  /* 0x000000ffff387224 */ /* 0x000fe400078e0a02 */
[----:B------:R-:W-:Y:S02]  /*1a50*/  IMAD.MOV R6, RZ, RZ, -R8 ;  /* 0x000000ffff067224 */ /* 0x000fe400078e0a08 */
[----:B------:R-:W-:Y:S02]  /*1a60*/  IMAD.MOV R2, RZ, RZ, -R7 ;  /* 0x000000ffff027224 */ /* 0x000fe400078e0a07 */
[----:B------:R-:W-:Y:S01]  /*1a70*/  @!P3 IMAD.IADD R59, R59, 0x1, -R16 ;  /* 0x000000013b3bb824 */ /* 0x000fe200078e0a10 */
[C---:B------:R-:W-:Y:S01]  /*1a80*/  ISETP.GT.U32.AND P3, PT, R16.reuse, R65, PT ;  /* 0x000000411000720c */ /* 0x040fe20003f64070 */
[----:B------:R-:W-:-:S02]  /*1a90*/  IMAD R57, R16, R6, R57 ;  /* 0x0000000610397224 */ /* 0x000fc400078e0239 */
[----:B------:R-:W-:Y:S02]  /*1aa0*/  IMAD R55, R16, R2, R55 ;  /* 0x0000000210377224 */ /* 0x000fe400078e0237 */
[----:B------:R-:W-:Y:S01]  /*1ab0*/  IMAD.HI.U32 R2, R14, R53, RZ ;  /* 0x000000350e027227 */ /* 0x000fe200078e00ff */
[----:B------:R-:W-:-:S03]  /*1ac0*/  IABS R51, R77 ;  /* 0x0000004d00337213 */ /* 0x000fc60000000000 */
[--C-:B------:R-:W-:Y:S01]  /*1ad0*/  @!P2 IMAD.IADD R66, R66, 0x1, -R16.reuse ;  /* 0x000000014242a824 */ /* 0x100fe200078e0a10 */
[C---:B------:R-:W-:Y:S01]  /*1ae0*/  ISETP.GT.U32.AND P2, PT, R16.reuse, R60, PT ;  /* 0x0000003c1000720c */ /* 0x040fe20003f44070 */
[C---:B------:R-:W-:Y:S01]  /*1af0*/  IMAD R56, R16.reuse, R56, R3 ;  /* 0x0000003810387224 */ /* 0x040fe200078e0203 */
[----:B------:R-:W-:Y:S01]  /*1b00*/  IABS R50, R78 ;  /* 0x0000004e00327213 */ /* 0x000fe20000000000 */
[--C-:B------:R-:W-:Y:S01]  /*1b10*/  @!P1 IMAD.IADD R67, R67, 0x1, -R16.reuse ;  /* 0x0000000143439824 */ /* 0x100fe200078e0a10 */
[----:B------:R-:W-:Y:S01]  /*1b20*/  ISETP.GT.U32.AND P6, PT, R16, R62, PT ;  /* 0x0000003e1000720c */ /* 0x000fe20003fc4070 */
[----:B------:R-:W-:Y:S01]  /*1b30*/  @!P4 IMAD.IADD R64, R64, 0x1, -R16 ;  /* 0x000000014040c824 */ /* 0x000fe200078e0a10 */
[C---:B------:R-:W-:Y:S01]  /*1b40*/  ISETP.GT.U32.AND P1, PT, R16.reuse, R61, PT ;  /* 0x0000003d1000720c */ /* 0x040fe20003f24070 */
[----:B------:R-:W-:Y:S01]  /*1b50*/  IMAD.MOV R2, RZ, RZ, -R2 ;  /* 0x000000ffff027224 */ /* 0x000fe200078e0a02 */
[----:B------:R-:W-:Y:S01]  /*1b60*/  ISETP.GT.U32.AND P4, PT, R16, R57, PT ;  /* 0x000000391000720c */ /* 0x000fe20003f84070 */
[--C-:B------:R-:W-:Y:S01]  /*1b70*/  @!P0 IMAD.IADD R63, R63, 0x1, -R16.reuse ;  /* 0x000000013f3f8824 */ /* 0x100fe200078e0a10 */
[----:B------:R-:W-:Y:S01]  /*1b80*/  IABS R52, R76 ;  /* 0x0000004c00347213 */ /* 0x000fe20000000000 */
[----:B------:R-:W-:Y:S01]  /*1b90*/  @!P5 IMAD.IADD R58, R58, 0x1, -R16 ;  /* 0x000000013a3ad824 */ /* 0x000fe200078e0a10 */
[----:B------:R-:W-:Y:S01]  /*1ba0*/  ISETP.GT.U32.AND P0, PT, R16, R56, PT ;  /* 0x000000381000720c */ /* 0x000fe20003f04070 */
[----:B------:R-:W-:Y:S01]  /*1bb0*/  IMAD.HI.U32 R3, R14, R51, RZ ;  /* 0x000000330e037227 */ /* 0x000fe200078e00ff */
[----:B------:R-:W-:-:S03]  /*1bc0*/  ISETP.GT.U32.AND P5, PT, R16, R64, PT ;  /* 0x000000401000720c */ /* 0x000fc60003fa4070 */
[----:B------:R-:W-:Y:S02]  /*1bd0*/  IMAD R53, R16, R2, R53 ;  /* 0x0000000210357224 */ /* 0x000fe400078e0235 */
[----:B------:R-:W-:Y:S01]  /*1be0*/  IMAD.HI.U32 R2, R14, R50, RZ ;  /* 0x000000320e027227 */ /* 0x000fe200078e00ff */
[----:B------:R-:W-:-:S03]  /*1bf0*/  IABS R46, R106 ;  /* 0x0000006a002e7213 */ /* 0x000fc60000000000 */
[----:B------:R-:W-:Y:S01]  /*1c00*/  @!P3 IMAD.IADD R65, R65, 0x1, -R16 ;  /* 0x000000014141b824 */ /* 0x000fe200078e0a10 */
[----:B------:R-:W-:Y:S01]  /*1c10*/  ISETP.GT.U32.AND P3, PT, R16, R59, PT ;  /* 0x0000003b1000720c */ /* 0x000fe20003f64070 */
[----:B------:R-:W-:Y:S01]  /*1c20*/  IMAD.MOV R3, RZ, RZ, -R3 ;  /* 0x000000ffff037224 */ /* 0x000fe200078e0a03 */
[----:B------:R-:W-:Y:S01]  /*1c30*/  IABS R48, R104 ;  /* 0x0000006800307213 */ /* 0x000fe20000000000 */
[----:B------:R-:W-:Y:S01]  /*1c40*/  IMAD.HI.U32 R6, R14, R52, RZ ;  /* 0x000000340e067227 */ /* 0x000fe200078e00ff */
[----:B---3--:R-:W-:-:S03]  /*1c50*/  IABS R54, R74 ;  /* 0x0000004a00367213 */ /* 0x008fc60000000000 */
[----:B------:R-:W-:Y:S02]  /*1c60*/  IMAD.MOV R2, RZ, RZ, -R2 ;  /* 0x000000ffff027224 */ /* 0x000fe400078e0a02 */
[----:B------:R-:W-:Y:S01]  /*1c70*/  @!P2 IMAD.IADD R60, R60, 0x1, -R16 ;  /* 0x000000013c3ca824 */ /* 0x000fe200078e0a10 */
[C---:B------:R-:W-:Y:S01]  /*1c80*/  ISETP.GT.U32.AND P2, PT, R16.reuse, R53, PT ;  /* 0x000000351000720c */ /* 0x040fe20003f44070 */
[C---:B------:R-:W-:Y:S02]  /*1c90*/  IMAD R51, R16.reuse, R3, R51 ;  /* 0x0000000310337224 */ /* 0x040fe400078e0233 */
[----:B------:R-:W-:Y:S02]  /*1ca0*/  IMAD.MOV R6, RZ, RZ, -R6 ;  /* 0x000000ffff067224 */ /* 0x000fe400078e0a06 */
[----:B------:R-:W-:Y:S02]  /*1cb0*/  IMAD R50, R16, R2, R50 ;  /* 0x0000000210327224 */ /* 0x000fe400078e0232 */
[----:B------:R-:W-:-:S04]  /*1cc0*/  IMAD.HI.U32 R3, R14, R46, RZ ;  /* 0x0000002e0e037227 */ /* 0x000fc800078e00ff */
[--C-:B------:R-:W-:Y:S02]  /*1cd0*/  @!P6 IMAD.IADD R62, R62, 0x1, -R16.reuse ;  /* 0x000000013e3ee824 */ /* 0x100fe400078e0a10 */
[--C-:B------:R-:W-:Y:S01]  /*1ce0*/  @!P1 IMAD.IADD R61, R61, 0x1, -R16.reuse ;  /* 0x000000013d3d9824 */ /* 0x100fe200078e0a10 */
[C---:B------:R-:W-:Y:S01]  /*1cf0*/  ISETP.GT.U32.AND P1, PT, R16.reuse, R125, PT ;  /* 0x0000007d1000720c */ /* 0x040fe20003f24070 */
[----:B------:R-:W-:Y:S01]  /*1d00*/  @!P4 IMAD.IADD R57, R57, 0x1, -R16 ;  /* 0x000000013939c824 */ /* 0x000fe200078e0a10 */
[----:B------:R-:W-:Y:S01]  /*1d10*/  ISETP.GT.U32.AND P4, PT, R16, R63, PT ;  /* 0x0000003f1000720c */ /* 0x000fe20003f84070 */
[----:B------:R-:W-:Y:S01]  /*1d20*/  IMAD.HI.U32 R2, R14, R48, RZ ;  /* 0x000000300e027227 */ /* 0x000fe200078e00ff */
[----:B------:R-:W-:-:S03]  /*1d30*/  IABS R45, R107 ;  /* 0x0000006b002d7213 */ /* 0x000fc60000000000 */
[----:B------:R-:W-:Y:S01]  /*1d40*/  IMAD.HI.U32 R7, R14, R54, RZ ;  /* 0x000000360e077227 */ /* 0x000fe200078e00ff */
[----:B------:R-:W-:-:S03]  /*1d50*/  IABS R49, R79 ;  /* 0x0000004f00317213 */ /* 0x000fc60000000000 */
[----:B------:R-:W-:Y:S02]  /*1d60*/  IMAD R52, R16, R6, R52 ;  /* 0x0000000610347224 */ /* 0x000fe400078e0234 */
[----:B------:R-:W-:Y:S02]  /*1d70*/  IMAD.MOV R3, RZ, RZ, -R3 ;  /* 0x000000ffff037224 */ /* 0x000fe400078e0a03 */
[--C-:B------:R-:W-:Y:S01]  /*1d80*/  @!P0 IMAD.IADD R56, R56, 0x1, -R16.reuse ;  /* 0x0000000138388824 */ /* 0x100fe200078e0a10 */
[----:B------:R-:W-:Y:S01]  /*1d90*/  ISETP.GT.U32.AND P0, PT, R16, R62, PT ;  /* 0x0000003e1000720c */ /* 0x000fe20003f04070 */
[----:B------:R-:W-:Y:S01]  /*1da0*/  @!P5 IMAD.IADD R64, R64, 0x1, -R16 ;  /* 0x000000014040d824 */ /* 0x000fe200078e0a10 */
[C---:B------:R-:W-:Y:S01]  /*1db0*/  ISETP.GT.U32.AND P5, PT, R16.reuse, R58, PT ;  /* 0x0000003a1000720c */ /* 0x040fe20003fa4070 */
[----:B------:R-:W-:Y:S02]  /*1dc0*/  IMAD.MOV R2, RZ, RZ, -R2 ;  /* 0x000000ffff027224 */ /* 0x000fe400078e0a02 */
[----:B------:R-:W-:Y:S01]  /*1dd0*/  IMAD.MOV R7, RZ, RZ, -R7 ;  /* 0x000000ffff077224 */ /* 0x000fe200078e0a07 */
[C---:B------:R-:W-:Y:S01]  /*1de0*/  ISETP.GT.U32.AND P6, PT, R16.reuse, R67, PT ;  /* 0x000000431000720c */ /* 0x040fe20003fc4070 */
[----:B------:R-:W-:-:S02]  /*1df0*/  IMAD R46, R16, R3, R46 ;  /* 0x00000003102e7224 */ /* 0x000fc400078e022e */
[----:B------:R-:W-:Y:S01]  /*1e00*/  @!P3 IMAD.IADD R59, R59, 0x1, -R16 ;  /* 0x000000013b3bb824 */ /* 0x000fe200078e0a10 */
[C---:B------:R-:W-:Y:S01]  /*1e10*/  ISETP.GT.U32.AND P3, PT, R16.reuse, R52, PT ;  /* 0x000000341000720c */ /* 0x040fe20003f64070 */
[C---:B------:R-:W-:Y:S02]  /*1e20*/  IMAD R48, R16.reuse, R2, R48 ;  /* 0x0000000210307224 */ /* 0x040fe400078e0230 */
[----:B------:R-:W-:Y:S02]  /*1e30*/  IMAD R54, R16, R7, R54 ;  /* 0x0000000710367224 */ /* 0x000fe400078e0236 */
[----:B------:R-:W-:-:S04]  /*1e40*/  IMAD.HI.U32 R2, R14, R45, RZ ;  /* 0x0000002d0e027227 */ /* 0x000fc800078e00ff */
[----:B------:R-:W-:Y:S01]  /*1e50*/  IMAD.HI.U32 R7, R14, R49, RZ ;  /* 0x000000310e077227 */ /* 0x000fe200078e00ff */
[----:B------:R-:W-:-:S03]  /*1e60*/  IABS R44, R108 ;  /* 0x0000006c002c7213 */ /* 0x000fc60000000000 */
[----:B------:R-:W-:Y:S01]  /*1e70*/  @!P2 IMAD.IADD R53, R53, 0x1, -R16 ;  /* 0x000000013535a824 */ /* 0x000fe200078e0a10 */
[C---:B------:R-:W-:Y:S01]  /*1e80*/  ISETP.GT.U32.AND P2, PT, R16.reuse, R46, PT ;  /* 0x0000002e1000720c */ /* 0x040fe20003f44070 */
[----:B------:R-:W-:Y:S02]  /*1e90*/  IMAD.MOV R2, RZ, RZ, -R2 ;  /* 0x000000ffff027224 */ /* 0x000fe400078e0a02 */
[--C-:B------:R-:W-:Y:S01]  /*1ea0*/  @!P1 IMAD.IADD R125, R125, 0x1, -R16.reuse ;  /* 0x000000017d7d9824 */ /* 0x100fe200078e0a10 */
[C---:B------:R-:W-:Y:S01]  /*1eb0*/  ISETP.GT.U32.AND P1, PT, R16.reuse, R61, PT ;  /* 0x0000003d1000720c */ /* 0x040fe20003f24070 */
[--C-:B------:R-:W-:Y:S01]  /*1ec0*/  @!P4 IMAD.IADD R63, R63, 0x1, -R16.reuse ;  /* 0x000000013f3fc824 */ /* 0x100fe200078e0a10 */
[C---:B------:R-:W-:Y:S01]  /*1ed0*/  ISETP.GT.U32.AND P4, PT, R16.reuse, R57, PT ;  /* 0x000000391000720c */ /* 0x040fe20003f84070 */
[----:B--2---:R0:W-:Y:S01]  /*1ee0*/  STL [R1+0x410], R4 ;  /* 0x0004100401007387 */ /* 0x0041e20000100800 */
[----:B------:R-:W-:Y:S01]  /*1ef0*/  IMAD.MOV R7, RZ, RZ, -R7 ;  /* 0x000000ffff077224 */ /* 0x000fe200078e0a07 */
[----:B------:R-:W-:Y:S01]  /*1f00*/  IABS R43, R109 ;  /* 0x0000006d002b7213 */ /* 0x000fe20000000000 */
[----:B------:R-:W-:Y:S01]  /*1f10*/  IMAD R45, R16, R2, R45 ;  /* 0x00000002102d7224 */ /* 0x000fe200078e022d */
[----:B------:R-:W-:Y:S01]  /*1f20*/  IABS R47, R105 ;  /* 0x00000069002f7213 */ /* 0x000fe20000000000 */
[--C-:B------:R-:W-:Y:S01]  /*1f30*/  @!P0 IMAD.IADD R62, R62, 0x1, -R16.reuse ;  /* 0x000000013e3e8824 */ /* 0x100fe200078e0a10 */
[----:B------:R-:W-:Y:S01]  /*1f40*/  IABS R40, R112 ;  /* 0x0000007000287213 */ /* 0x000fe20000000000 */
[--C-:B------:R-:W-:Y:S01]  /*1f50*/  @!P5 IMAD.IADD R58, R58, 0x1, -R16.reuse ;  /* 0x000000013a3ad824 */ /* 0x100fe200078e0a10 */
[----:B------:R-:W-:Y:S01]  /*1f60*/  IABS R42, R110 ;  /* 0x0000006e002a7213 */ /* 0x000fe20000000000 */
[----:B------:R-:W-:Y:S01]  /*1f70*/  @!P6 IMAD.IADD R67, R67, 0x1, -R16 ;  /* 0x000000014343e824 */ /* 0x000fe200078e0a10 */
[----:B0-----:R-:W2:Y:S01]  /*1f80*/  LDL R4, [R1+0x304] ;  /* 0x0003040001047983 */ /* 0x001ea20000100800 */
[C---:B------:R-:W-:Y:S01]  /*1f90*/  IMAD R49, R16.reuse, R7, R49 ;  /* 0x0000000710317224 */ /* 0x040fe200078e0231 */
[----:B------:R-:W-:Y:S01]  /*1fa0*/  ISETP.GT.U32.AND P0, PT, R16, R55, PT ;  /* 0x000000371000720c */ /* 0x000fe20003f04070 */
[----:B------:R-:W-:Y:S01]  /*1fb0*/  IMAD.HI.U32 R7, R14, R44, RZ ;  /* 0x0000002c0e077227 */ /* 0x000fe200078e00ff */
[C---:B------:R-:W-:Y:S01]  /*1fc0*/  ISETP.GT.U32.AND P5, PT, R16.reuse, R51, PT ;  /* 0x000000331000720c */ /* 0x040fe20003fa4070 */
[----:B------:R-:W3:Y:S01]  /*1fd0*/  LDL R73, [R1+0x32c] ;  /* 0x00032c0001497983 */ /* 0x000ee20000100800 */
[----:B------:R-:W-:Y:S01]  /*1fe0*/  ISETP.GT.U32.AND P6, PT, R16, R56, PT ;  /* 0x000000381000720c */ /* 0x000fe20003fc4070 */
[----:B------:R-:W-:-:S04]  /*1ff0*/  IMAD.HI.U32 R2, R14, R43, RZ ;  /* 0x0000002b0e027227 */ /* 0x000fc800078e00ff */
[----:B------:R-:W-:Y:S01]  /*2000*/  @!P3 IMAD.IADD R52, R52, 0x1, -R16 ;  /* 0x000000013434b824 */ /* 0x000fe200078e0a10 */
[----:B------:R-:W-:Y:S01]  /*2010*/  ISETP.GT.U32.AND P3, PT, R16, R45, PT ;  /* 0x0000002d1000720c */ /* 0x000fe20003f64070 */
[----:B------:R-:W-:Y:S02]  /*2020*/  IMAD.MOV R7, RZ, RZ, -R7 ;  /* 0x000000ffff077224 */ /* 0x000fe400078e0a07 */
[----:B------:R-:W-:Y:S02]  /*2030*/  IMAD.MOV R2, RZ, RZ, -R2 ;  /* 0x000000ffff027224 */ /* 0x000fe400078e0a02 */
[----:B------:R-:W-:Y:S01]  /*2040*/  @!P2 IMAD.IADD R46, R46, 0x1, -R16 ;  /* 0x000000012e2ea824 */ /* 0x000fe200078e0a10 */
[C---:B------:R-:W-:Y:S01]  /*2050*/  ISETP.GT.U32.AND P2, PT, R16.reuse, R52, PT ;  /* 0x000000341000720c */ /* 0x040fe20003f44070 */
[C---:B------:R-:W-:Y:S02]  /*2060*/  IMAD R44, R16.reuse, R7, R44 ;  /* 0x00000007102c7224 */ /* 0x040fe400078e022c */
[--C-:B------:R-:W-:Y:S01]  /*2070*/  @!P1 IMAD.IADD R61, R61, 0x1, -R16.reuse ;  /* 0x000000013d3d9824 */ /* 0x100fe200078e0a10 */
[C---:B------:R-:W-:Y:S01]  /*2080*/  ISETP.GT.U32.AND P1, PT, R16.reuse, R54, PT ;  /* 0x000000361000720c */ /* 0x040fe20003f24070 */
[----:B------:R-:W-:Y:S01]  /*2090*/  @!P4 IMAD.IADD R57, R57, 0x1, -R16 ;  /* 0x000000013939c824 */ /* 0x000fe200078e0a10 */
[----:B------:R-:W-:Y:S01]  /*20a0*/  ISETP.GT.U32.AND P4, PT, R16, R50, PT ;  /* 0x000000321000720c */ /* 0x000fe20003f84070 */
[----:B------:R-:W-:-:S04]  /*20b0*/  IMAD.HI.U32 R6, R14, R47, RZ ;  /* 0x0000002f0e067227 */ /* 0x000fc800078e00ff */
[----:B------:R-:W-:Y:S02]  /*20c0*/  IMAD R43, R16, R2, R43 ;  /* 0x00000002102b7224 */ /* 0x000fe400078e022b */
[----:B------:R-:W-:Y:S01]  /*20d0*/  IMAD.HI.U32 R2, R14, R40, RZ ;  /* 0x000000280e027227 */ /* 0x000fe200078e00ff */
[----:B------:R-:W-:-:S03]  /*20e0*/  IABS R38, R114 ;  /* 0x0000007200267213 */ /* 0x000fc60000000000 */
[--C-:B------:R-:W-:Y:S01]  /*20f0*/  @!P0 IMAD.IADD R55, R55, 0x1, -R16.reuse ;  /* 0x0000000137378824 */ /* 0x100fe200078e0a10 */
[C---:B------:R-:W-:Y:S01]  /*2100*/  ISETP.GT.U32.AND P0, PT, R16.reuse, R48, PT ;  /* 0x000000301000720c */ /* 0x040fe20003f04070 */
[----:B------:R-:W-:Y:S01]  /*2110*/  @!P5 IMAD.IADD R51, R51, 0x1, -R16 ;  /* 0x000000013333d824 */ /* 0x000fe200078e0a10 */
[----:B------:R-:W-:Y:S01]  /*2120*/  ISETP.GT.U32.AND P5, PT, R16, R44, PT ;  /* 0x0000002c1000720c */ /* 0x000fe20003fa4070 */
[----:B------:R-:W-:Y:S02]  /*2130*/  IMAD.MOV R6, RZ, RZ, -R6 ;  /* 0x000000ffff067224 */ /* 0x000fe400078e0a06 */
[----:B------:R-:W-:Y:S01]  /*2140*/  IMAD.MOV R2, RZ, RZ, -R2 ;  /* 0x000000ffff027224 */ /* 0x000fe200078e0a02 */
[----:B------:R-:W-:Y:S01]  /*2150*/  IABS R39, R113 ;  /* 0x0000007100277213 */ /* 0x000fe20000000000 */
[--C-:B------:R-:W-:Y:S01]  /*2160*/  @!P6 IMAD.IADD R56, R56, 0x1, -R16.reuse ;  /* 0x000000013838e824 */ /* 0x100fe200078e0a10 */
[C---:B------:R-:W-:Y:S01]  /*2170*/  ISETP.GT.U32.AND P6, PT, R16.reuse, R49, PT ;  /* 0x000000311000720c */ /* 0x040fe20003fc4070 */
[----:B------:R-:W-:Y:S01]  /*2180*/  @!P3 IMAD.IADD R45, R45, 0x1, -R16 ;  /* 0x000000012d2db824 */ /* 0x000fe200078e0a10 */
[C---:B------:R-:W-:Y:S01]  /*2190*/  ISETP.GT.U32.AND P3, PT, R16.reuse, R51, PT ;  /* 0x000000331000720c */ /* 0x040fe20003f64070 */
[----:B------:R-:W-:-:S02]  /*21a0*/  IMAD R47, R16, R6, R47 ;  /* 0x00000006102f7224 */ /* 0x000fc400078e022f */
[----:B------:R-:W-:Y:S01]  /*21b0*/  IMAD.HI.U32 R6, R14, R42, RZ ;  /* 0x0000002a0e067227 */ /* 0x000fe200078e00ff */
[----:B------:R-:W-:-:S03]  /*21c0*/  IABS R37, R115 ;  /* 0x0000007300257213 */ /* 0x000fc60000000000 */
[----:B------:R-:W-:Y:S02]  /*21d0*/  IMAD R40, R16, R2, R40 ;  /* 0x0000000210287224 */ /* 0x000fe400078e0228 */
[----:B------:R-:W-:Y:S01]  /*21e0*/  IMAD.HI.U32 R2, R14, R38, RZ ;  /* 0x000000260e027227 */ /* 0x000fe200078e00ff */
[----:B------:R-:W-:-:S03]  /*21f0*/  IABS R41, R111 ;  /* 0x0000006f00297213 */ /* 0x000fc60000000000 */
[----:B------:R-:W-:Y:S01]  /*2200*/  @!P2 IMAD.IADD R52, R52, 0x1, -R16 ;  /* 0x000000013434a824 */ /* 0x000fe200078e0a10 */
[----:B------:R-:W-:Y:S01]  /*2210*/  ISETP.GT.U32.AND P2, PT, R16, R46, PT ;  /* 0x0000002e1000720c */ /* 0x000fe20003f44070 */
[----:B------:R-:W-:Y:S02]  /*2220*/  IMAD.MOV R6, RZ, RZ, -R6 ;  /* 0x000000ffff067224 */ /* 0x000fe400078e0a06 */
[----:B------:R-:W-:Y:S01]  /*2230*/  IMAD.HI.U32 R7, R14, R39, RZ ;  /* 0x000000270e077227 */ /* 0x000fe200078e00ff */
[----:B------:R-:W-:-:S03]  /*2240*/  IABS R35, R117 ;  /* 0x0000007500237213 */ /* 0x000fc60000000000 */
[--C-:B------:R-:W-:Y:S01]  /*2250*/  @!P1 IMAD.IADD R54, R54, 0x1, -R16.reuse ;  /* 0x0000000136369824 */ /* 0x100fe200078e0a10 */
[----:B------:R-:W-:Y:S01]  /*2260*/  ISETP.GT.U32.AND P1, PT, R16, R47, PT ;  /* 0x0000002f1000720c */ /* 0x000fe20003f24070 */
[----:B------:R-:W-:Y:S02]  /*2270*/  @!P4 IMAD.IADD R50, R50, 0x1, -R16 ;  /* 0x000000013232c824 */ /* 0x000fe400078e0a10 */
[----:B------:R-:W-:Y:S01]  /*2280*/  IMAD.MOV R2, RZ, RZ, -R2 ;  /* 0x000000ffff027224 */ /* 0x000fe200078e0a02 */
[C---:B------:R-:W-:Y:S01]  /*2290*/  ISETP.GT.U32.AND P4, PT, R16.reuse, R43, PT ;  /* 0x0000002b1000720c */ /* 0x040fe20003f84070 */
[----:B------:R-:W-:Y:S02]  /*22a0*/  IMAD R42, R16, R6, R42 ;  /* 0x00000006102a7224 */ /* 0x000fe400078e022a */
[----:B------:R-:W-:Y:S02]  /*22b0*/  IMAD.MOV R7, RZ, RZ, -R7 ;  /* 0x000000ffff077224 */ /* 0x000fe400078e0a07 */
[--C-:B------:R-:W-:Y:S01]  /*22c0*/  @!P0 IMAD.IADD R48, R48, 0x1, -R16.reuse ;  /* 0x0000000130308824 */ /* 0x100fe200078e0a10 */
[----:B------:R-:W-:Y:S01]  /*22d0*/  ISETP.GT.U32.AND P0, PT, R16, R54, PT ;  /* 0x000000361000720c */ /* 0x000fe20003f04070 */
[----:B------:R-:W-:Y:S01]  /*22e0*/  @!P5 IMAD.IADD R44, R44, 0x1, -R16 ;  /* 0x000000012c2cd824 */ /* 0x000fe200078e0a10 */
[----:B------:R-:W-:Y:S01]  /*22f0*/  ISETP.GT.U32.AND P5, PT, R16, R50, PT ;  /* 0x000000321000720c */ /* 0x000fe20003fa4070 */
[----:B------:R-:W-:Y:S01]  /*2300*/  IMAD.HI.U32 R6, R14, R37, RZ ;  /* 0x000000250e067227 */ /* 0x000fe200078e00ff */
[----:B------:R-:W-:-:S03]  /*2310*/  IABS R32, R120 ;  /* 0x0000007800207213 */ /* 0x000fc60000000000 */
[----:B------:R-:W-:-:S04]  /*2320*/  IMAD.HI.U32 R3, R14, R41, RZ ;  /* 0x000000290e037227 */ /* 0x000fc800078e00ff */
[----:B------:R-:W-:Y:S02]  /*2330*/  IMAD R38, R16, R2, R38 ;  /* 0x0000000210267224 */ /* 0x000fe400078e0226 */
[----:B------:R-:W-:Y:S01]  /*2340*/  IMAD.HI.U32 R2, R14, R35, RZ ;  /* 0x000000230e027227 */ /* 0x000fe200078e00ff */
[----:B------:R-:W-:-:S03]  /*2350*/  IABS R36, R116 ;  /* 0x0000007400247213 */ /* 0x000fc60000000000 */
[C---:B------:R-:W-:Y:S02]  /*2360*/  IMAD R39, R16.reuse, R7, R39 ;  /* 0x0000000710277224 */ /* 0x040fe400078e0227 */
[--C-:B------:R-:W-:Y:S01]  /*2370*/  @!P6 IMAD.IADD R49, R49, 0x1, -R16.reuse ;  /* 0x000000013131e824 */ /* 0x100fe200078e0a10 */
[C---:B------:R-:W-:Y:S01]  /*2380*/  ISETP.GT.U32.AND P6, PT, R16.reuse, R55, PT ;  /* 0x000000371000720c */ /* 0x040fe20003fc4070 */
[----:B------:R-:W-:Y:S01]  /*2390*/  @!P3 IMAD.IADD R51, R51, 0x1, -R16 ;  /* 0x000000013333b824 */ /* 0x000fe200078e0a10 */
[----:B------:R-:W-:Y:S01]  /*23a0*/  ISETP.GT.U32.AND P3, PT, R16, R45, PT ;  /* 0x0000002d1000720c */ /* 0x000fe20003f64070 */
[----:B------:R-:W-:Y:S01]  /*23b0*/  IMAD.MOV R6, RZ, RZ, -R6 ;  /* 0x000000ffff067224 */ /* 0x000fe200078e0a06 */
[----:B------:R-:W-:Y:S01]  /*23c0*/  IABS R33, R119 ;  /* 0x0000007700217213 */ /* 0x000fe20000000000 */
[----:B------:R-:W-:Y:S02]  /*23d0*/  IMAD.MOV R3, RZ, RZ, -R3 ;  /* 0x000000ffff037224 */ /* 0x000fe400078e0a03 */
[----:B------:R-:W-:-:S02]  /*23e0*/  IMAD.MOV R2, RZ, RZ, -R2 ;  /* 0x000000ffff027224 */ /* 0x000fc400078e0a02 */
[----:B------:R-:W-:Y:S01]  /*23f0*/  @!P2 IMAD.IADD R46, R46, 0x1, -R16 ;  /* 0x000000012e2ea824 */ /* 0x000fe200078e0a10 */
[C---:B------:R-:W-:Y:S01]  /*2400*/  ISETP.GT.U32.AND P2, PT, R16.reuse, R39, PT ;  /* 0x000000271000720c */ /* 0x040fe20003f44070 */
[C---:B------:R-:W-:Y:S02]  /*2410*/  IMAD R37, R16.reuse, R6, R37 ;  /* 0x0000000610257224 */ /* 0x040fe400078e0225 */
[----:B------:R-:W-:Y:S02]  /*2420*/  IMAD R41, R16, R3, R41 ;  /* 0x0000000310297224 */ /* 0x000fe400078e0229 */
[----:B------:R-:W-:-:S04]  /*2430*/  IMAD.HI.U32 R6, R14, R32, RZ ;  /* 0x000000200e067227 */ /* 0x000fc800078e00ff */
[----:B------:R-:W-:Y:S01]  /*2440*/  @!P1 IMAD.IADD R47, R47, 0x1, -R16 ;  /* 0x000000012f2f9824 */ /* 0x000fe200078e0a10 */
[----:B------:R-:W-:Y:S01]  /*2450*/  ISETP.GT.U32.AND P1, PT, R16, R53, PT ;  /* 0x000000351000720c */ /* 0x000fe20003f24070 */
[----:B------:R-:W-:-:S04]  /*2460*/  IMAD.HI.U32 R3, R14, R36, RZ ;  /* 0x000000240e037227 */ /* 0x000fc800078e00ff */
[----:B------:R-:W-:Y:S02]  /*2470*/  IMAD R35, R16, R2, R35 ;  /* 0x0000000210237224 */ /* 0x000fe400078e0223 */
[----:B------:R-:W-:Y:S01]  /*2480*/  IMAD.HI.U32 R2, R14, R33, RZ ;  /* 0x000000210e027227 */ /* 0x000fe200078e00ff */
[----:B------:R-:W-:-:S03]  /*2490*/  IABS R31, R121 ;  /* 0x00000079001f7213 */ /* 0x000fc60000000000 */
[----:B------:R-:W-:Y:S02]  /*24a0*/  IMAD.MOV R6, RZ, RZ, -R6 ;  /* 0x000000ffff067224 */ /* 0x000fe400078e0a06 */
[--C-:B------:R-:W-:Y:S01]  /*24b0*/  @!P4 IMAD.IADD R43, R43, 0x1, -R16.reuse ;  /* 0x000000012b2bc824 */ /* 0x100fe200078e0a10 */
[----:B------:R-:W-:Y:S01]  /*24c0*/  ISETP.GT.U32.AND P4, PT, R16, R49, PT ;  /* 0x000000311000720c */ /* 0x000fe20003f84070 */
[--C-:B------:R-:W-:Y:S01]  /*24d0*/  @!P0 IMAD.IADD R54, R54, 0x1, -R16.reuse ;  /* 0x0000000136368824 */ /* 0x100fe200078e0a10 */
[----:B------:R-:W-:Y:S01]  /*24e0*/  ISETP.GT.U32.AND P0, PT, R16, R48, PT ;  /* 0x000000301000720c */ /* 0x000fe20003f04070 */
[----:B------:R-:W-:Y:S01]  /*24f0*/  @!P5 IMAD.IADD R50, R50, 0x1, -R16 ;  /* 0x000000013232d824 */ /* 0x000fe200078e0a10 */
[----:B------:R-:W-:Y:S01]  /*2500*/  ISETP.GT.U32.AND P5, PT, R16, R44, PT ;  /* 0x0000002c1000720c */ /* 0x000fe20003fa4070 */
[----:B------:R-:W-:Y:S01]  /*2510*/  IMAD.MOV R3, RZ, RZ, -R3 ;  /* 0x000000ffff037224 */ /* 0x000fe200078e0a03 */
[----:B------:R-:W-:Y:S01]  /*2520*/  IABS R30, R122 ;  /* 0x0000007a001e7213 */ /* 0x000fe20000000000 */
[----:B------:R-:W-:-:S02]  /*2530*/  IMAD.MOV R2, RZ, RZ, -R2 ;  /* 0x000000ffff027224 */ /* 0x000fc400078e0a02 */
[C---:B------:R-:W-:Y:S02]  /*2540*/  IMAD R32, R16.reuse, R6, R32 ;  /* 0x0000000610207224 */ /* 0x040fe400078e0220 */
[--C-:B------:R-:W-:Y:S01]  /*2550*/  @!P6 IMAD.IADD R55, R55, 0x1, -R16.reuse ;  /* 0x000000013737e824 */ /* 0x100fe200078e0a10 */
[C---:B------:R-:W-:Y:S01]  /*2560*/  ISETP.GT.U32.AND P6, PT, R16.reuse, R43, PT ;  /* 0x0000002b1000720c */ /* 0x040fe20003fc4070 */
[----:B------:R-:W-:Y:S01]  /*2570*/  @!P3 IMAD.IADD R45, R45, 0x1, -R16 ;  /* 0x000000012d2db824 */ /* 0x000fe200078e0a10 */
[C---:B------:R-:W-:Y:S01]  /*2580*/  ISETP.GT.U32.AND P3, PT, R16.reuse, R38, PT ;  /* 0x000000261000720c */ /* 0x040fe20003f64070 */
[----:B------:R-:W-:Y:S02]  /*2590*/  IMAD R36, R16, R3, R36 ;  /* 0x0000000310247224 */ /* 0x000fe400078e0224 */
[----:B------:R-:W-:-:S04]  /*25a0*/  IMAD.HI.U32 R3, R14, R31, RZ ;  /* 0x0000001f0e037227 */ /* 0x000fc800078e00ff */
[----:B------:R-:W-:Y:S02]  /*25b0*/  IMAD R33, R16, R2, R33 ;  /* 0x0000000210217224 */ /* 0x000fe400078e0221 */
[----:B------:R-:W-:Y:S01]  /*25c0*/  IMAD.HI.U32 R2, R14, R30, RZ ;  /* 0x0000001e0e027227 */ /* 0x000fe200078e00ff */
[----:B------:R-:W-:-:S03]  /*25d0*/  IABS R34, R118 ;  /* 0x0000007600227213 */ /* 0x000fc60000000000 */
[--C-:B------:R-:W-:Y:S01]  /*25e0*/  @!P2 IMAD.IADD R39, R39, 0x1, -R16.reuse ;  /* 0x000000012727a824 */ /* 0x100fe200078e0a10 */
[C---:B------:R-:W-:Y:S01]  /*25f0*/  ISETP.GT.U32.AND P2, PT, R16.reuse, R32, PT ;  /* 0x000000201000720c */ /* 0x040fe20003f44070 */
[----:B------:R-:W-:Y:S01]  /*2600*/  IMAD.MOV R3, RZ, RZ, -R3 ;  /* 0x000000ffff037224 */ /* 0x000fe200078e0a03 */
[----:B------:R-:W-:Y:S01]  /*2610*/  IABS R28, R124 ;  /* 0x0000007c001c7213 */ /* 0x000fe20000000000 */
[----:B------:R-:W-:Y:S01]  /*2620*/  @!P1 IMAD.IADD R53, R53, 0x1, -R16 ;  /* 0x0000000135359824 */ /* 0x000fe200078e0a10 */
[C---:B------:R-:W-:Y:S01]  /*2630*/  ISETP.GT.U32.AND P1, PT, R16.reuse, R47, PT ;  /* 0x0000002f1000720c */ /* 0x040fe20003f24070 */
[----:B------:R-:W-:Y:S02]  /*2640*/  IMAD.MOV R2, RZ, RZ, -R2 ;  /* 0x000000ffff027224 */ /* 0x000fe400078e0a02 */
[C---:B------:R-:W-:Y:S02]  /*2650*/  IMAD R31, R16.reuse, R3, R31 ;  /* 0x00000003101f7224 */ /* 0x040fe400078e021f */
[--C-:B------:R-:W-:Y:S01]  /*2660*/  @!P4 IMAD.IADD R49, R49, 0x1, -R16.reuse ;  /* 0x000000013131c824 */ /* 0x100fe200078e0a10 */
[----:B------:R-:W-:Y:S01]  /*2670*/  ISETP.GT.U32.AND P4, PT, R16, R42, PT ;  /* 0x0000002a1000720c */ /* 0x000fe20003f84070 */
[--C-:B------:R-:W-:Y:S01]  /*2680*/  @!P0 IMAD.IADD R48, R48, 0x1, -R16.reuse ;  /* 0x0000000130308824 */ /* 0x100fe200078e0a10 */
[----:B------:R-:W-:Y:S01]  /*2690*/  ISETP.GT.U32.AND P0, PT, R16, R41, PT ;  /* 0x000000291000720c */ /* 0x000fe20003f04070 */
[----:B------:R-:W-:Y:S01]  /*26a0*/  @!P5 IMAD.IADD R44, R44, 0x1, -R16 ;  /* 0x000000012c2cd824 */ /* 0x000fe200078e0a10 */
[C---:B------:R-:W-:Y:S01]  /*26b0*/  ISETP.GT.U32.AND P5, PT, R16.reuse, R37, PT ;  /* 0x000000251000720c */ /* 0x040fe20003fa4070 */
[----:B------:R-:W-:-:S02]  /*26c0*/  IMAD R30, R16, R2, R30 ;  /* 0x00000002101e7224 */ /* 0x000fc400078e021e */
[----:B------:R-:W-:-:S04]  /*26d0*/  IMAD.HI.U32 R7, R14, R34, RZ ;  /* 0x000000220e077227 */ /* 0x000fc800078e00ff */
[----:B------:R-:W-:Y:S01]  /*26e0*/  IMAD.HI.U32 R2, R14, R28, RZ ;  /* 0x0000001c0e027227 */ /* 0x000fe200078e00ff */
[----:B------:R-:W-:-:S03]  /*26f0*/  IABS R25, R81 ;  /* 0x0000005100197213 */ /* 0x000fc60000000000 */
[--C-:B------:R-:W-:Y:S01]  /*2700*/  @!P6 IMAD.IADD R43, R43, 0x1, -R16.reuse ;  /* 0x000000012b2be824 */ /* 0x100fe200078e0a10 */
[----:B------:R-:W-:Y:S01]  /*2710*/  ISETP.GT.U32.AND P6, PT, R16, R36, PT ;  /* 0x000000241000720c */ /* 0x000fe20003fc4070 */
[----:B------:R-:W-:Y:S01]  /*2720*/  @!P3 IMAD.IADD R38, R38, 0x1, -R16 ;  /* 0x000000012626b824 */ /* 0x000fe200078e0a10 */
[----:B------:R-:W-:Y:S01]  /*2730*/  ISETP.GT.U32.AND P3, PT, R16, R31, PT ;  /* 0x0000001f1000720c */ /* 0x000fe20003f64070 */
[----:B------:R-:W-:Y:S02]  /*2740*/  IMAD.MOV R7, RZ, RZ, -R7 ;  /* 0x000000ffff077224 */ /* 0x000fe400078e0a07 */
[----:B------:R-:W-:Y:S02]  /*2750*/  IMAD.MOV R2, RZ, RZ, -R2 ;  /* 0x000000ffff027224 */ /* 0x000fe400078e0a02 */
[----:B------:R-:W-:Y:S01]  /*2760*/  @!P2 IMAD.IADD R32, R32, 0x1, -R16 ;  /* 0x000000012020a824 */ /* 0x000fe200078e0a10 */
[C---:B------:R-:W-:Y:S01]  /*2770*/  ISETP.GT.U32.AND P2, PT, R16.reuse, R38, PT ;  /* 0x000000261000720c */ /* 0x040fe20003f44070 */
[----:B------:R-:W-:-:S02]  /*2780*/  IMAD R34, R16, R7, R34 ;  /* 0x0000000710227224 */ /* 0x000fc400078e0222 */
[C---:B------:R-:W-:Y:S02]  /*2790*/  IMAD R28, R16.reuse, R2, R28 ;  /* 0x00000002101c7224 */ /* 0x040fe400078e021c */
[----:B------:R-:W-:Y:S01]  /*27a0*/  @!P1 IMAD.IADD R47, R47, 0x1, -R16 ;  /* 0x000000012f2f9824 */ /* 0x000fe200078e0a10 */
[----:B------:R-:W-:Y:S01]  /*27b0*/  ISETP.GT.U32.AND P1, PT, R16, R40, PT ;  /* 0x000000281000720c */ /* 0x000fe20003f24070 */
[----:B------:R-:W-:Y:S01]  /*27c0*/  IMAD.HI.U32 R2, R14, R25, RZ ;  /* 0x000000190e027227 */ /* 0x000fe200078e00ff */
[----:B------:R-:W-:-:S03]  /*27d0*/  IABS R23, R83 ;  /* 0x0000005300177213 */ /* 0x000fc60000000000 */
[--C-:B------:R-:W-:Y:S01]  /*27e0*/  @!P4 IMAD.IADD R42, R42, 0x1, -R16.reuse ;  /* 0x000000012a2ac824 */ /* 0x100fe200078e0a10 */
[C---:B------:R-:W-:Y:S01]  /*27f0*/  ISETP.GT.U32.AND P4, PT, R16.reuse, R35, PT ;  /* 0x000000231000720c */ /* 0x040fe20003f84070 */
[--C-:B------:R-:W-:Y:S01]  /*2800*/  @!P0 IMAD.IADD R41, R41, 0x1, -R16.reuse ;  /* 0x0000000129298824 */ /* 0x100fe200078e0a10 */
[----:B------:R-:W-:Y:S01]  /*2810*/  ISETP.GT.U32.AND P0, PT, R16, R34, PT ;  /* 0x000000221000720c */ /* 0x000fe20003f04070 */
[----:B------:R-:W-:Y:S02]  /*2820*/  @!P5 IMAD.IADD R37, R37, 0x1, -R16 ;  /* 0x000000012525d824 */ /* 0x000fe400078e0a10 */
[----:B------:R-:W-:Y:S02]  /*2830*/  IMAD.MOV R2, RZ, RZ, -R2 ;  /* 0x000000ffff027224 */ /* 0x000fe400078e0a02 */
[--C-:B------:R-:W-:Y:S01]  /*2840*/  @!P6 IMAD.IADD R36, R36, 0x1, -R16.reuse ;  /* 0x000000012424e824 */ /* 0x100fe200078e0a10 */
[C---:B------:R-:W-:Y:S01]  /*2850*/  ISETP.GT.U32.AND P6, PT, R16.reuse, R42, PT ;  /* 0x0000002a1000720c */ /* 0x040fe20003fc4070 */
[----:B------:R-:W-:Y:S01]  /*2860*/  @!P3 IMAD.IADD R31, R31, 0x1, -R16 ;  /* 0x000000011f1fb824 */ /* 0x000fe200078e0a10 */
[C---:B------:R-:W-:Y:S01]  /*2870*/  ISETP.GT.U32.AND P3, PT, R16.reuse, R37, PT ;  /* 0x000000251000720c */ /* 0x040fe20003f64070 */
[----:B------:R-:W-:Y:S01]  /*2880*/  IMAD R25, R16, R2, R25 ;  /* 0x0000000210197224 */ /* 0x000fe200078e0219 */
[----:B------:R-:W-:Y:S01]  /*2890*/  IABS R29, R123 ;  /* 0x0000007b001d7213 */ /* 0x000fe20000000000 */
[----:B------:R-:W-:Y:S01]  /*28a0*/  IMAD.HI.U32 R2, R14, R23, RZ ;  /* 0x000000170e027227 */ /* 0x000fe200078e00ff */
[----:B------:R-:W-:-:S03]  /*28b0*/  IABS R20, R101 ;  /* 0x0000006500147213 */ /* 0x000fc60000000000 */
[----:B------:R-:W-:Y:S01]  /*28c0*/  @!P2 IMAD.IADD R38, R38, 0x1, -R16 ;  /* 0x000000012626a824 */ /* 0x000fe200078e0a10 */
[----:B------:R-:W-:Y:S01]  /*28d0*/  ISETP.GT.U32.AND P2, PT, R16, R32, PT ;  /* 0x000000201000720c */ /* 0x000fe20003f44070 */
[----:B------:R-:W-:Y:S01]  /*28e0*/  IMAD.MOV R2, RZ, RZ, -R2 ;  /* 0x000000ffff027224 */ /* 0x000fe200078e0a02 */
[----:B------:R-:W-:Y:S01]  /*28f0*/  IABS R27, R80 ;  /* 0x00000050001b7213 */ /* 0x000fe20000000000 */
[----:B------:R-:W-:Y:S02]  /*2900*/  @!P1 IMAD.IADD R40, R40, 0x1, -R16 ;  /* 0x0000000128289824 */ /* 0x000fe400078e0a10 */
[----:B------:R-:W-:Y:S01]  /*2910*/  IMAD.HI.U32 R7, R14, R29, RZ ;  /* 0x0000001d0e077227 */ /* 0x000fe200078e00ff */
[----:B------:R-:W-:-:S03]  /*2920*/  IABS R24, R82 ;  /* 0x0000005200187213 */ /* 0x000fc60000000000 */
[----:B------:R-:W-:Y:S02]  /*2930*/  IMAD R23, R16, R2, R23 ;  /* 0x0000000210177224 */ /* 0x000fe400078e0217 */
[--C-:B------:R-:W-:Y:S02]  /*2940*/  @!P4 IMAD.IADD R35, R35, 0x1, -R16.reuse ;  /* 0x000000012323c824 */ /* 0x100fe400078e0a10 */
[----:B------:R-:W-:Y:S01]  /*2950*/  @!P0 IMAD.IADD R34, R34, 0x1, -R16 ;  /* 0x0000000122228824 */ /* 0x000fe200078e0a10 */
[----:B------:R-:W-:Y:S01]  /*2960*/  ISETP.GT.U32.AND P0, PT, R16, R40, PT ;  /* 0x000000281000720c */ /* 0x000fe20003f04070 */
[----:B------:R-:W-:Y:S02]  /*2970*/  IMAD.MOV R7, RZ, RZ, -R7 ;  /* 0x000000ffff077224 */ /* 0x000fe400078e0a07 */
[----:B------:R-:W-:Y:S01]  /*2980*/  IMAD.HI.U32 R2, R14, R20, RZ ;  /* 0x000000140e027227 */ /* 0x000fe200078e00ff */
[----:B------:R-:W-:-:S03]  /*2990*/  IABS R18, R99 ;  /* 0x0000006300127213 */ /* 0x000fc60000000000 */
[----:B------:R-:W-:Y:S01]  /*29a0*/  IMAD.HI.U32 R6, R14, R27, RZ ;  /* 0x0000001b0e067227 */ /* 0x000fe200078e00ff */
[----:B------:R-:W-:-:S03]  /*29b0*/  IABS R26, R0 ;  /* 0x00000000001a7213 */ /* 0x000fc60000000000 */
[--C-:B------:R-:W-:Y:S01]  /*29c0*/  @!P6 IMAD.IADD R42, R42, 0x1, -R16.reuse ;  /* 0x000000012a2ae824 */ /* 0x100fe200078e0a10 */
[C---:B------:R-:W-:Y:S01]  /*29d0*/  ISETP.GT.U32.AND P6, PT, R16.reuse, R35, PT ;  /* 0x000000231000720c */ /* 0x040fe20003fc4070 */
[----:B------:R-:W-:Y:S01]  /*29e0*/  @!P3 IMAD.IADD R37, R37, 0x1, -R16 ;  /* 0x000000012525b824 */ /* 0x000fe200078e0a10 */
[C---:B------:R-:W-:Y:S01]  /*29f0*/  ISETP.GT.U32.AND P3, PT, R16.reuse, R31, PT ;  /* 0x0000001f1000720c */ /* 0x040fe20003f64070 */
[----:B------:R-:W-:Y:S01]  /*2a00*/  IMAD R29, R16, R7, R29 ;  /* 0x00000007101d7224 */ /* 0x000fe200078e021d */
[----:B------:R-:W-:Y:S01]  /*2a10*/  IABS R22, R103 ;  /* 0x0000006700167213 */ /* 0x000fe20000000000 */
[----:B------:R-:W-:Y:S02]  /*2a20*/  IMAD.MOV R2, RZ, RZ, -R2 ;  /* 0x000000ffff027224 */ /* 0x000fe400078e0a02 */
[----:B------:R-:W-:Y:S02]  /*2a30*/  IMAD.MOV R6, RZ, RZ, -R6 ;  /* 0x000000ffff067224 */ /* 0x000fe400078e0a06 */
[----:B------:R-:W-:Y:S01]  /*2a40*/  IMAD.HI.U32 R7, R14, R24, RZ ;  /* 0x000000180e077227 */ /* 0x000fe200078e00ff */
[----:B------:R-:W-:-:S03]  /*2a50*/  IABS R19, R100 ;  /* 0x0000006400137213 */ /* 0x000fc60000000000 */
[----:B------:R-:W-:Y:S01]  /*2a60*/  @!P2 IMAD.IADD R32, R32, 0x1, -R16 ;  /* 0x000000012020a824 */ /* 0x000fe200078e0a10 */
[C---:B------:R-:W-:Y:S01]  /*2a70*/  ISETP.GT.U32.AND P2, PT, R16.reuse, R25, PT ;  /* 0x000000191000720c */ /* 0x040fe20003f44070 */
[C---:B------:R-:W-:Y:S02]  /*2a80*/  IMAD R20, R16.reuse, R2, R20 ;  /* 0x0000000210147224 */ /* 0x040fe400078e0214 */
[----:B------:R-:W-:Y:S02]  /*2a90*/  IMAD R27, R16, R6, R27 ;  /* 0x00000006101b7224 */ /* 0x000fe400078e021b */
[----:B------:R-:W-:Y:S02]  /*2aa0*/  IMAD.MOV R7, RZ, RZ, -R7 ;  /* 0x000000ffff077224 */ /* 0x000fe400078e0a07 */
[----:B------:R-:W-:-:S04]  /*2ab0*/  IMAD.HI.U32 R2, R14, R18, RZ ;  /* 0x000000120e027227 */ /* 0x000fc800078e00ff */
[----:B------:R-:W-:-:S04]  /*2ac0*/  IMAD.HI.U32 R3, R14, R26, RZ ;  /* 0x0000001a0e037227 */ /* 0x000fc800078e00ff */
[----:B------:R-:W-:Y:S01]  /*2ad0*/  IMAD.HI.U32 R6, R14, R22, RZ ;  /* 0x000000160e067227 */ /* 0x000fe200078e00ff */
[----:B------:R-:W-:Y:S02]  /*2ae0*/  IABS R21, R102 ;  /* 0x0000006600157213 */ /* 0x000fe40000000000 */
[----:B------:R-:W-:Y:S01]  /*2af0*/  IABS R17, R98 ;  /* 0x0000006200117213 */ /* 0x000fe20000000000 */
[----:B------:R-:W-:Y:S02]  /*2b00*/  IMAD R24, R16, R7, R24 ;  /* 0x0000000710187224 */ /* 0x000fe400078e0218 */
[----:B------:R-:W-:Y:S02]  /*2b10*/  IMAD.MOV R2, RZ, RZ, -R2 ;  /* 0x000000ffff027224 */ /* 0x000fe400078e0a02 */
[----:B------:R-:W-:Y:S01]  /*2b20*/  @!P0 IMAD.IADD R40, R40, 0x1, -R16 ;  /* 0x0000000128288824 */ /* 0x000fe200078e0a10 */
[----:B------:R-:W-:Y:S01]  /*2b30*/  ISETP.GT.U32.AND P0, PT, R16, R34, PT ;  /* 0x000000221000720c */ /* 0x000fe20003f04070 */
[----:B------:R-:W-:-:S02]  /*2b40*/  IMAD.MOV R3, RZ, RZ, -R3 ;  /* 0x000000ffff037224 */ /* 0x000fc400078e0a03 */
[----:B------:R-:W-:Y:S02]  /*2b50*/  IMAD.MOV R6, RZ, RZ, -R6 ;  /* 0x000000ffff067224 */ /* 0x000fe400078e0a06 */
[----:B------:R-:W-:-:S04]  /*2b60*/  IMAD.HI.U32 R7, R14, R19, RZ ;  /* 0x000000130e077227 */ /* 0x000fc800078e00ff */
[C---:B------:R-:W-:Y:S02]  /*2b70*/  IMAD R18, R16.reuse, R2, R18 ;  /* 0x0000000210127224 */ /* 0x040fe400078e0212 */
[--C-:B------:R-:W-:Y:S01]  /*2b80*/  @!P6 IMAD.IADD R35, R35, 0x1, -R16.reuse ;  /* 0x000000012323e824 */ /* 0x100fe200078e0a10 */
[C---:B------:R-:W-:Y:S01]  /*2b90*/  ISETP.GT.U32.AND P6, PT, R16.reuse, R28, PT ;  /* 0x0000001c1000720c */ /* 0x040fe20003fc4070 */
[----:B------:R-:W-:Y:S01]  /*2ba0*/  @!P3 IMAD.IADD R31, R31, 0x1, -R16 ;  /* 0x000000011f1fb824 */ /* 0x000fe200078e0a10 */
[C---:B------:R-:W-:Y:S01]  /*2bb0*/  ISETP.GT.U32.AND P3, PT, R16.reuse, R24, PT ;  /* 0x000000181000720c */ /* 0x040fe20003f64070 */
[C---:B------:R-:W-:Y:S02]  /*2bc0*/  IMAD R26, R16.reuse, R3, R26 ;  /* 0x00000003101a7224 */ /* 0x040fe400078e021a */
[----:B------:R-:W-:Y:S02]  /*2bd0*/  IMAD R22, R16, R6, R22 ;  /* 0x0000000610167224 */ /* 0x000fe400078e0216 */
[----:B------:R-:W-:-:S02]  /*2be0*/  IMAD.MOV R7, RZ, RZ, -R7 ;  /* 0x000000ffff077224 */ /* 0x000fc400078e0a07 */
[----:B------:R-:W-:-:S04]  /*2bf0*/  IMAD.HI.U32 R3, R14, R21, RZ ;  /* 0x000000150e037227 */ /* 0x000fc800078e00ff */
[----:B------:R-:W-:-:S04]  /*2c00*/  IMAD.HI.U32 R6, R14, R17, RZ ;  /* 0x000000110e067227 */ /* 0x000fc800078e00ff */
[----:B------:R-:W-:Y:S01]  /*2c10*/  @!P2 IMAD.IADD R25, R25, 0x1, -R16 ;  /* 0x000000011919a824 */ /* 0x000fe200078e0a10 */
[C---:B------:R-:W-:Y:S01]  /*2c20*/  ISETP.GT.U32.AND P2, PT, R16.reuse, R18, PT ;  /* 0x000000121000720c */ /* 0x040fe20003f44070 */
[C---:B------:R-:W-:Y:S01]  /*2c30*/  IMAD R19, R16.reuse, R7, R19 ;  /* 0x0000000710137224 */ /* 0x040fe200078e0213 */
[----:B------:R-:W-:Y:S01]  /*2c40*/  IABS R7, R93 ;  /* 0x0000005d00077213 */ /* 0x000fe20000000000 */
[----:B------:R-:W-:Y:S02]  /*2c50*/  IMAD.MOV R3, RZ, RZ, -R3 ;  /* 0x000000ffff037224 */ /* 0x000fe400078e0a03 */
[----:B------:R-:W-:Y:S02]  /*2c60*/  IMAD.MOV R6, RZ, RZ, -R6 ;  /* 0x000000ffff067224 */ /* 0x000fe400078e0a06 */
[C---:B------:R-:W-:Y:S02]  /*2c70*/  IMAD R21, R16.reuse, R3, R21 ;  /* 0x0000000310157224 */ /* 0x040fe400078e0215 */
[----:B------:R-:W-:-:S02]  /*2c80*/  IMAD R17, R16, R6, R17 ;  /* 0x0000000610117224 */ /* 0x000fc400078e0211 */
[--C-:B------:R-:W-:Y:S01]  /*2c90*/  @!P0 IMAD.IADD R34, R34, 0x1, -R16.reuse ;  /* 0x0000000122228824 */ /* 0x100fe200078e0a10 */
[----:B------:R-:W-:Y:S01]  /*2ca0*/  ISETP.GT.U32.AND P0, PT, R16, R27, PT ;  /* 0x0000001b1000720c */ /* 0x000fe20003f04070 */
[----:B------:R-:W-:Y:S01]  /*2cb0*/  IMAD.HI.U32 R6, R14, R7, RZ ;  /* 0x000000070e067227 */ /* 0x000fe200078e00ff */
[----:B------:R-:W-:Y:S02]  /*2cc0*/  IABS R15, R97 ;  /* 0x00000061000f7213 */ /* 0x000fe40000000000 */
[----:B------:R-:W-:Y:S01]  /*2cd0*/  IABS R11, R95 ;  /* 0x0000005f000b7213 */ /* 0x000fe20000000000 */
[--C-:B------:R-:W-:Y:S01]  /*2ce0*/  @!P6 IMAD.IADD R28, R28, 0x1, -R16.reuse ;  /* 0x000000011c1ce824 */ /* 0x100fe200078e0a10 */
[----:B------:R-:W-:Y:S01]  /*2cf0*/  ISETP.GT.U32.AND P6, PT, R16, R21, PT ;  /* 0x000000151000720c */ /* 0x000fe20003fc4070 */
[----:B------:R-:W-:Y:S02]  /*2d00*/  @!P3 IMAD.IADD R24, R24, 0x1, -R16 ;  /* 0x000000011818b824 */ /* 0x000fe400078e0a10 */
[----:B------:R-:W-:-:S02]  /*2d10*/  IMAD.MOV R6, RZ, RZ, -R6 ;  /* 0x000000ffff067224 */ /* 0x000fc400078e0a06 */
[----:B------:R-:W-:Y:S01]  /*2d20*/  @!P2 IMAD.IADD R18, R18, 0x1, -R16 ;  /* 0x000000011212a824 */ /* 0x000fe200078e0a10 */
[C---:B------:R-:W-:Y:S01]  /*2d30*/  ISETP.GT.U32.AND P2, PT, R16.reuse, R24, PT ;  /* 0x000000181000720c */ /* 0x040fe20003f44070 */
[----:B------:R-:W-:Y:S01]  /*2d40*/  IMAD R7, R16, R6, R7 ;  /* 0x0000000610077224 */ /* 0x000fe200078e0207 */
[----:B------:R-:W-:Y:S01]  /*2d50*/  IABS R6, R90 ;  /* 0x0000005a00067213 */ /* 0x000fe20000000000 */
[----:B------:R-:W-:-:S04]  /*2d60*/  IMAD.HI.U32 R3, R14, R15, RZ ;  /* 0x0000000f0e037227 */ /* 0x000fc800078e00ff */
[----:B------:R-:W-:Y:S01]  /*2d70*/  IMAD.HI.U32 R12, R14, R11, RZ ;  /* 0x0000000b0e0c7227 */ /* 0x000fe200078e00ff */
[----:B------:R-:W-:Y:S02]  /*2d80*/  IABS R13, R96 ;  /* 0x00000060000d7213 */ /* 0x000fe40000000000 */
[----:B------:R-:W-:Y:S01]  /*2d90*/  ISETP.GT.U32.AND P3, PT, R16, R17, PT ;  /* 0x000000111000720c */ /* 0x000fe20003f64070 */
[----:B------:R-:W-:Y:S02]  /*2da0*/  IMAD.MOV R3, RZ, RZ, -R3 ;  /* 0x000000ffff037224 */ /* 0x000fe400078e0a03 */
[----:B------:R-:W-:Y:S02]  /*2db0*/  IMAD.MOV R12, RZ, RZ, -R12 ;  /* 0x000000ffff0c7224 */ /* 0x000fe400078e0a0c */
[----:B------:R-:W-:Y:S02]  /*2dc0*/  @!P0 IMAD.IADD R27, R27, 0x1, -R16 ;  /* 0x000000011b1b8824 */ /* 0x000fe400078e0a10 */
[----:B------:R-:W-:Y:S01]  /*2dd0*/  IMAD.HI.U32 R70, R14, R6, RZ ;  /* 0x000000060e467227 */ /* 0x000fe200078e00ff */
[----:B------:R-:W-:-:S03]  /*2de0*/  IABS R9, R94 ;  /* 0x0000005e00097213 */ /* 0x000fc60000000000 */
[C---:B------:R-:W-:Y:S01]  /*2df0*/  IMAD R15, R16.reuse, R3, R15 ;  /* 0x00000003100f7224 */ /* 0x040fe200078e020f */
[----:B------:R-:W-:Y:S01]  /*2e00*/  IABS R3, R92 ;  /* 0x0000005c00037213 */ /* 0x000fe20000000000 */
[C---:B------:R-:W-:Y:S01]  /*2e10*/  IMAD R11, R16.reuse, R12, R11 ;  /* 0x0000000c100b7224 */ /* 0x040fe200078e020b */
[----:B------:R-:W-:Y:S01]  /*2e20*/  IABS R12, R87 ;  /* 0x00000057000c7213 */ /* 0x000fe20000000000 */
[----:B------:R-:W-:Y:S01]  /*2e30*/  @!P6 IMAD.IADD R21, R21, 0x1, -R16 ;  /* 0x000000011515e824 */ /* 0x000fe200078e0a10 */
[----:B------:R-:W-:Y:S01]  /*2e40*/  ISETP.GT.U32.AND P6, PT, R16, R27, PT ;  /* 0x0000001b1000720c */ /* 0x000fe20003fc4070 */
[----:B------:R-:W-:Y:S02]  /*2e50*/  IMAD.MOV R70, RZ, RZ, -R70 ;  /* 0x000000ffff467224 */ /* 0x000fe400078e0a46 */
[----:B------:R-:W-:-:S04]  /*2e60*/  IMAD.HI.U32 R2, R14, R13, RZ ;  /* 0x0000000d0e027227 */ /* 0x000fc800078e00ff */
[----:B------:R-:W-:Y:S01]  /*2e70*/  @!P2 IMAD.IADD R24, R24, 0x1, -R16 ;  /* 0x000000011818a824 */ /* 0x000fe200078e0a10 */
[C---:B------:R-:W-:Y:S01]  /*2e80*/  ISETP.GT.U32.AND P2, PT, R16.reuse, R18, PT ;  /* 0x000000121000720c */ /* 0x040fe20003f44070 */
[----:B------:R-:W-:Y:S02]  /*2e90*/  IMAD R6, R16, R70, R6 ;  /* 0x0000004610067224 */ /* 0x000fe400078e0206 */
[----:B------:R-:W-:Y:S02]  /*2ea0*/  IMAD.MOV R2, RZ, RZ, -R2 ;  /* 0x000000ffff027224 */ /* 0x000fe400078e0a02 */
[----:B------:R-:W-:-:S04]  /*2eb0*/  IMAD.HI.U32 R8, R14, R3, RZ ;  /* 0x000000030e087227 */ /* 0x000fc800078e00ff */
[----:B------:R-:W-:-:S04]  /*2ec0*/  IMAD.HI.U32 R70, R14, R12, RZ ;  /* 0x0000000c0e467227 */ /* 0x000fc800078e00ff */
[----:B------:R-:W-:-:S04]  /*2ed0*/  IMAD.HI.U32 R10, R14, R9, RZ ;  /* 0x000000090e0a7227 */ /* 0x000fc800078e00ff */
[C---:B------:R-:W-:Y:S01]  /*2ee0*/  IMAD R13, R16.reuse, R2, R13 ;  /* 0x00000002100d7224 */ /* 0x040fe200078e020d */
[----:B------:R-:W-:Y:S01]  /*2ef0*/  IABS R2, R91 ;  /* 0x0000005b00027213 */ /* 0x000fe20000000000 */
[----:B------:R-:W-:Y:S02]  /*2f00*/  IMAD.MOV R8, RZ, RZ, -R8 ;  /* 0x000000ffff087224 */ /* 0x000fe400078e0a08 */
[----:B------:R-:W-:Y:S02]  /*2f10*/  IMAD.MOV R70, RZ, RZ, -R70 ;  /* 0x000000ffff467224 */ /* 0x000fe400078e0a46 */
[----:B------:R-:W-:Y:S02]  /*2f20*/  @!P3 IMAD.IADD R17, R17, 0x1, -R16 ;  /* 0x000000011111b824 */ /* 0x000fe400078e0a10 */
[----:B------:R-:W-:Y:S02]  /*2f30*/  IMAD.MOV R10, RZ, RZ, -R10 ;  /* 0x000000ffff0a7224 */ /* 0x000fe400078e0a0a */
[----:B------:R-:W-:-:S02]  /*2f40*/  IMAD R3, R16, R8, R3 ;  /* 0x0000000810037224 */ /* 0x000fc400078e0203 */
[C---:B------:R-:W-:Y:S01]  /*2f50*/  IMAD R12, R16.reuse, R70, R12 ;  /* 0x00000046100c7224 */ /* 0x040fe200078e020c */
[----:B------:R-:W-:Y:S01]  /*2f60*/  IABS R70, R84 ;  /* 0x0000005400467213 */ /* 0x000fe20000000000 */
[----:B------:R-:W-:Y:S01]  /*2f70*/  @!P6 IMAD.IADD R27, R27, 0x1, -R16 ;  /* 0x000000011b1be824 */ /* 0x000fe200078e0a10 */
[C---:B------:R-:W-:Y:S01]  /*2f80*/  ISETP.GT.U32.AND P6, PT, R16.reuse, R17, PT ;  /* 0x000000111000720c */ /* 0x040fe20003fc4070 */
[----:B------:R-:W-:Y:S02]  /*2f90*/  IMAD R9, R16, R10, R9 ;  /* 0x0000000a10097224 */ /* 0x000fe400078e0209 */
[----:B------:R-:W-:-:S04]  /*2fa0*/  IMAD.HI.U32 R10, R14, R2, RZ ;  /* 0x000000020e0a7227 */ /* 0x000fc800078e00ff */
[----:B------:R-:W-:Y:S01]  /*2fb0*/  @!P2 IMAD.IADD R18, R18, 0x1, -R16 ;  /* 0x000000011212a824 */ /* 0x000fe200078e0a10 */
[----:B------:R-:W-:Y:S01]  /*2fc0*/  ISETP.GT.U32.AND P2, PT, R16, R3, PT ;  /* 0x000000031000720c */ /* 0x000fe20003f44070 */
[----:B------:R-:W-:Y:S02]  /*2fd0*/  IMAD.MOV R10, RZ, RZ, -R10 ;  /* 0x000000ffff0a7224 */ /* 0x000fe400078e0a0a */
[----:B------:R-:W-:-:S04]  /*2fe0*/  IMAD.HI.U32 R68, R68, R70, RZ ;  /* 0x0000004644447227 */ /* 0x000fc800078e00ff */
[C---:B------:R-:W-:Y:S02]  /*2ff0*/  IMAD R2, R16.reuse, R10, R2 ;  /* 0x0000000a10027224 */ /* 0x040fe400078e0202 */
[----:B------:R-:W-:Y:S02]  /*3000*/  IMAD.MOV R68, RZ, RZ, -R68 ;  /* 0x000000ffff447224 */ /* 0x000fe400078e0a44 */
[----:B------:R-:W-:Y:S01]  /*3010*/  @!P6 IMAD.IADD R17, R17, 0x1, -R16 ;  /* 0x000000011111e824 */ /* 0x000fe200078e0a10 */
[----:B------:R-:W-:Y:S01]  /*3020*/  ISETP.GT.U32.AND P6, PT, R16, R2, PT ;  /* 0x000000021000720c */ /* 0x000fe20003fc4070 */
[----:B------:R-:W-:Y:S01]  /*3030*/  IMAD R68, R69, R68, R70 ;  /* 0x0000004445447224 */ /* 0x000fe200078e0246 */
[----:B------:R-:W-:Y:S01]  /*3040*/  IABS R10, R88 ;  /* 0x00000058000a7213 */ /* 0x000fe20000000000 */
[----:B------:R-:W-:Y:S01]  /*3050*/  @!P2 IMAD.IADD R3, R3, 0x1, -R16 ;  /* 0x000000010303a824 */ /* 0x000fe200078e0a10 */
[----:B------:R-:W-:Y:S01]  /*3060*/  IABS R8, R89 ;  /* 0x0000005900087213 */ /* 0x000fe20000000000 */
[----:B------:R-:W4:Y:S01]  /*3070*/  LDL R70, [R1+0x320] ;  /* 0x0003200001467983 */ /* 0x000f220000100800 */
[----:B------:R-:W-:Y:S01]  /*3080*/  ISETP.GT.U32.AND P2, PT, R69, R68, PT ;  /* 0x000000444500720c */ /* 0x000fe20003f44070 */
[----:B------:R-:W-:-:S04]  /*3090*/  IMAD.HI.U32 R71, R14, R10, RZ ;  /* 0x0000000a0e477227 */ /* 0x000fc800078e00ff */
[----:B------:R-:W-:Y:S02]  /*30a0*/  IMAD.MOV R71, RZ, RZ, -R71 ;  /* 0x000000ffff477224 */ /* 0x000fe400078e0a47 */
[----:B------:R-:W-:Y:S02]  /*30b0*/  @!P6 IMAD.IADD R2, R2, 0x1, -R16 ;  /* 0x000000010202e824 */ /* 0x000fe400078e0a10 */
[----:B------:R-:W-:Y:S01]  /*30c0*/  IMAD R10, R16, R71, R10 ;  /* 0x00000047100a7224 */ /* 0x000fe200078e020a */
[----:B------:R-:W-:-:S03]  /*30d0*/  IABS R71, R86 ;  /* 0x0000005600477213 */ /* 0x000fc60000000000 */
[----:B------:R-:W-:Y:S01]  /*30e0*/  @!P2 IMAD.IADD R68, R68, 0x1, -R69 ;  /* 0x000000014444a824 */ /* 0x000fe200078e0a45 */
[----:B------:R-:W-:Y:S01]  /*30f0*/  ISETP.GT.U32.AND P2, PT, R16, R2, PT ;  /* 0x000000021000720c */ /* 0x000fe20003f44070 */
[----:B------:R-:W-:-:S04]  /*3100*/  IMAD.HI.U32 R72, R14, R8, RZ ;  /* 0x000000080e487227 */ /* 0x000fc800078e00ff */
[----:B------:R-:W-:-:S04]  /*3110*/  IMAD.HI.U32 R14, R14, R71, RZ ;  /* 0x000000470e0e7227 */ /* 0x000fc800078e00ff */
[----:B------:R-:W-:Y:S02]  /*3120*/  IMAD.MOV R72, RZ, RZ, -R72 ;  /* 0x000000ffff487224 */ /* 0x000fe400078e0a48 */
[----:B------:R-:W-:Y:S02]  /*3130*/  IMAD.MOV R14, RZ, RZ, -R14 ;  /* 0x000000ffff0e7224 */ /* 0x000fe400078e0a0e */
[C---:B------:R-:W-:Y:S02]  /*3140*/  IMAD R8, R16.reuse, R72, R8 ;  /* 0x0000004810087224 */ /* 0x040fe400078e0208 */
[----:B------:R-:W-:Y:S01]  /*3150*/  IMAD R14, R16, R14, R71 ;  /* 0x0000000e100e7224 */ /* 0x000fe200078e0247 */
[----:B------:R-:W3:Y:S01]  /*3160*/  LDL R72, [R1+0x328] ;  /* 0x0003280001487983 */ /* 0x000ee20000100800 */
[----:B------:R-:W-:Y:S01]  /*3170*/  @!P2 IMAD.IADD R2, R2, 0x1, -R16 ;  /* 0x000000010202a824 */ /* 0x000fe200078e0a10 */
[----:B--2---:R-:W-:Y:S02]  /*3180*/  ISETP.GE.AND P2, PT, R4, RZ, PT ;  /* 0x000000ff0400720c */ /* 0x004fe40003f46270 */
[----:B------:R-:W2:Y:S04]  /*3190*/  LDL R71, [R1+0x324] ;  /* 0x0003240001477983 */ /* 0x000ea80000100800 */
[----:B------:R-:W2:Y:S01]  /*31a0*/  LDL.LU R4, [R1+0x410] ;  /* 0x0004100001047983 */ /* 0x000ea20000300800 */
[----:B------:R-:W-:-:S02]  /*31b0*/  ISETP.GT.U32.AND P5, PT, R16, R30, PT ;  /* 0x0000001e1000720c */ /* 0x000fc40003fa4070 */
[----:B------:R-:W-:-:S11]  /*31c0*/  ISETP.GT.U32.AND P4, PT, R16, R41, PT ;  /* 0x000000291000720c */ /* 0x000fd60003f84070 */
[--C-:B------:R-:W-:Y:S01]  /*31d0*/  @!P5 IMAD.IADD R30, R30, 0x1, -R16.reuse ;  /* 0x000000011e1ed824 */ /* 0x100fe200078e0a10 */
[----:B------:R-:W-:Y:S01]  /*31e0*/  ISETP.GT.U32.AND P5, PT, R16, R36, PT ;  /* 0x000000241000720c */ /* 0x000fe20003fa4070 */
[----:B------:R-:W-:-:S03]  /*31f0*/  @!P4 IMAD.IADD R41, R41, 0x1, -R16 ;  /* 0x000000012929c824 */ /* 0x000fc600078e0a10 */
[----:B------:R-:W-:-:S09]  /*3200*/  ISETP.GT.U32.AND P4, PT, R16, R30, PT ;  /* 0x0000001e1000720c */ /* 0x000fd20003f84070 */
[----:B------:R-:W-:Y:S01]  /*3210*/  @!P5 IMAD.IADD R36, R36, 0x1, -R16 ;  /* 0x000000012424d824 */ /* 0x000fe200078e0a10 */
[----:B------:R-:W-:-:S03]  /*3220*/  ISETP.GT.U32.AND P5, PT, R16, R29, PT ;  /* 0x0000001d1000720c */ /* 0x000fc60003fa4070 */
[----:B------:R-:W-:Y:S01]  /*3230*/  @!P4 IMAD.IADD R30, R30, 0x1, -R16 ;  /* 0x000000011e1ec824 */ /* 0x000fe200078e0a10 */
[----:B------:R-:W-:-:S09]  /*3240*/  ISETP.GT.U32.AND P4, PT, R16, R23, PT ;  /* 0x000000171000720c */ /* 0x000fd20003f84070 */
[----:B------:R-:W-:Y:S01]  /*3250*/  @!P5 IMAD.IADD R29, R29, 0x1, -R16 ;  /* 0x000000011d1dd824 */ /* 0x000fe200078e0a10 */
[----:B------:R-:W-:-:S03]  /*3260*/  ISETP.GT.U32.AND P5, PT, R16, R22, PT ;  /* 0x000000161000720c */ /* 0x000fc60003fa4070 */
[----:B------:R-:W-:Y:S01]  /*3270*/  @!P4 IMAD.IADD R23, R23, 0x1, -R16 ;  /* 0x000000011717c824 */ /* 0x000fe200078e0a10 */
[----:B------:R-:W-:-:S04]  /*3280*/  ISETP.GT.U32.AND P4, PT, R16, R29, PT ;  /* 0x0000001d1000720c */ /* 0x000fc80003f84070 */
[----:B------:R-:W-:-:S05]  /*3290*/  ISETP.GT.U32.AND P3, PT, R16, R23, PT ;  /* 0x000000171000720c */ /* 0x000fca0003f64070 */
[----:B------:R-:W-:-:S04]  /*32a0*/  @!P5 IMAD.IADD R22, R22, 0x1, -R16 ;  /* 0x000000011616d824 */ /* 0x000fc800078e0a10 */
[----:B------:R-:W-:Y:S01]  /*32b0*/  @!P4 IMAD.IADD R29, R29, 0x1, -R16 ;  /* 0x000000011d1dc824 */ /* 0x000fe200078e0a10 */
[----:B------:R-:W-:-:S03]  /*32c0*/  ISETP.GT.U32.AND P4, PT, R16, R22, PT ;  /* 0x000000161000720c */ /* 0x000fc60003f84070 */
[----:B------:R-:W-:Y:S01]  /*32d0*/  @!P3 IMAD.IADD R23, R23, 0x1, -R16 ;  /* 0x000000011717b824 */ /* 0x000fe200078e0a10 */
[----:B------:R-:W-:-:S09]  /*32e0*/  ISETP.GT.U32.AND P3, PT, R16, R15, PT ;  /* 0x0000000f1000720c */ /* 0x000fd20003f64070 */
[----:B------:R-:W-:Y:S01]  /*32f0*/  @!P4 IMAD.IADD R22, R22, 0x1, -R16 ;  /* 0x000000011616c824 */ /* 0x000fe200078e0a10 */
[----:B------:R-:W-:-:S03]  /*3300*/  ISETP.GT.U32.AND P4, PT, R16, R13, PT ;  /* 0x0000000d1000720c */ /* 0x000fc60003f84070 */
[----:B------:R-:W-:Y:S01]  /*3310*/  @!P3 IMAD.IADD R15, R15, 0x1, -R16 ;  /* 0x000000010f0fb824 */ /* 0x000fe200078e0a10 */
[----:B------:R-:W-:-:S09]  /*3320*/  ISETP.GT.U32.AND P3, PT, R16, R6, PT ;  /* 0x000000061000720c */ /* 0x000fd20003f64070 */
[----:B------:R-:W-:-:S04]  /*3330*/  @!P4 IMAD.IADD R13, R13, 0x1, -R16 ;  /* 0x000000010d0dc824 */ /* 0x000fc800078e0a10 */
[----:B------:R-:W-:Y:S01]  /*3340*/  @!P3 IMAD.IADD R6, R6, 0x1, -R16 ;  /* 0x000000010606b824 */ /* 0x000fe200078e0a10 */
[----:B------:R-:W-:-:S13]  /*3350*/  ISETP.GT.U32.AND P3, PT, R16, R13, PT ;  /* 0x0000000d1000720c */ /* 0x000fda0003f64070 */
[----:B------:R-:W-:Y:S01]  /*3360*/  @!P3 IMAD.IADD R13, R13, 0x1, -R16 ;  /* 0x000000010d0db824 */ /* 0x000fe200078e0a10 */
[----:B------:R-:W-:-:S13]  /*3370*/  ISETP.GT.U32.AND P3, PT, R16, R6, PT ;  /* 0x000000061000720c */ /* 0x000fda0003f64070 */
[----:B------:R-:W-:Y:S01]  /*3380*/  @!P3 IMAD.IADD R6, R6, 0x1, -R16 ;  /* 0x000000010606b824 */ /* 0x000fe200078e0a10 */
[----:B------:R-:W-:-:S13]  /*3390*/  ISETP.GT.U32.AND P1, PT, R16, R33, PT ;  /* 0x000000211000720c */ /* 0x000fda0003f24070 */
[--C-:B------:R-:W-:Y:S01]  /*33a0*/  @!P1 IMAD.IADD R33, R33, 0x1, -R16.reuse ;  /* 0x0000000121219824 */ /* 0x100fe200078e0a10 */
[----:B------:R-:W-:Y:S02]  /*33b0*/  ISETP.GT.U32.AND P1, PT, R16, R39, PT ;  /* 0x000000271000720c */ /* 0x000fe40003f24070 */
[----:B--2---:R-:W-:Y:S02]  /*33c0*/  ISETP.GE.AND P3, PT, R4, RZ, PT ;  /* 0x000000ff0400720c */ /* 0x004fe40003f66270 */
[----:B------:R-:W2:Y:S09]  /*33d0*/  LDL.LU R4, [R1+0x40c] ;  /* 0x00040c0001047983 */ /* 0x000eb20000300800 */
[----:B------:R-:W-:Y:S01]  /*33e0*/  @!P1 IMAD.IADD R39, R39, 0x1, -R16 ;  /* 0x0000000127279824 */ /* 0x000fe200078e0a10 */
[----:B------:R-:W-:-:S13]  /*33f0*/  ISETP.GT.U32.AND P1, PT, R16, R33, PT ;  /* 0x000000211000720c */ /* 0x000fda0003f24070 */
[----:B------:R-:W-:Y:S01]  /*3400*/  @!P1 IMAD.IADD R33, R33, 0x1, -R16 ;  /* 0x0000000121219824 */ /* 0x000fe200078e0a10 */
[C---:B------:R-:W-:Y:S02]  /*3410*/  ISETP.GT.U32.AND P1, PT, R16.reuse, R26, PT ;  /* 0x0000001a1000720c */ /* 0x040fe40003f24070 */
[----:B------:R-:W-:-:S11]  /*3420*/  ISETP.GT.U32.AND P0, PT, R16, R20, PT ;  /* 0x000000141000720c */ /* 0x000fd60003f04070 */
[--C-:B------:R-:W-:Y:S01]  /*3430*/  @!P1 IMAD.IADD R26, R26, 0x1, -R16.reuse ;  /* 0x000000011a1a9824 */ /* 0x100fe200078e0a10 */
[----:B------:R-:W-:Y:S01]  /*3440*/  ISETP.GT.U32.AND P1, PT, R16, R19, PT ;  /* 0x000000131000720c */ /* 0x000fe20003f24070 */
[----:B------:R-:W-:Y:S01]  /*3450*/  @!P0 IMAD.IADD R20, R20, 0x1, -R16 ;  /* 0x0000000114148824 */ /* 0x000fe200078e0a10 */
[C---:B------:R-:W-:Y:S02]  /*3460*/  ISETP.GT.U32.AND P5, PT, R16.reuse, R28, PT ;  /* 0x0000001c1000720c */ /* 0x040fe40003fa4070 */
[----:B------:R-:W-:-:S09]  /*3470*/  ISETP.GT.U32.AND P0, PT, R16, R26, PT ;  /* 0x0000001a1000720c */ /* 0x000fd20003f04070 */
[--C-:B------:R-:W-:Y:S01]  /*3480*/  @!P1 IMAD.IADD R19, R19, 0x1, -R16.reuse ;  /* 0x0000000113139824 */ /* 0x100fe200078e0a10 */
[----:B------:R-:W-:Y:S01]  /*3490*/  ISETP.GT.U32.AND P1, PT, R16, R25, PT ;  /* 0x000000191000720c */ /* 0x000fe20003f24070 */
[--C-:B------:R-:W-:Y:S01]  /*34a0*/  @!P5 IMAD.IADD R28, R28, 0x1, -R16.reuse ;  /* 0x000000011c1cd824 */ /* 0x100fe200078e0a10 */
[----:B------:R-:W-:Y:S01]  /*34b0*/  ISETP.GT.U32.AND P5, PT, R16, R21, PT ;  /* 0x000000151000720c */ /* 0x000fe20003fa4070 */
[----:B------:R-:W-:Y:S01]  /*34c0*/  @!P0 IMAD.IADD R26, R26, 0x1, -R16 ;  /* 0x000000011a1a8824 */ /* 0x000fe200078e0a10 */
[----:B------:R-:W-:-:S09]  /*34d0*/  ISETP.GT.U32.AND P0, PT, R16, R20, PT ;  /* 0x000000141000720c */ /* 0x000fd20003f04070 */
[--C-:B------:R-:W-:Y:S01]  /*34e0*/  @!P1 IMAD.IADD R25, R25, 0x1, -R16.reuse ;  /* 0x0000000119199824 */ /* 0x100fe200078e0a10 */
[C---:B------:R-:W-:Y:S01]  /*34f0*/  ISETP.GT.U32.AND P1, PT, R16.reuse, R19, PT ;  /* 0x000000131000720c */ /* 0x040fe20003f24070 */
[--C-:B------:R-:W-:Y:S01]  /*3500*/  @!P5 IMAD.IADD R21, R21, 0x1, -R16.reuse ;  /* 0x000000011515d824 */ /* 0x100fe200078e0a10 */
[----:B------:R-:W-:Y:S01]  /*3510*/  ISETP.GT.U32.AND P5, PT, R16, R11, PT ;  /* 0x0000000b1000720c */ /* 0x000fe20003fa4070 */
[----:B------:R-:W-:Y:S01]  /*3520*/  @!P0 IMAD.IADD R20, R20, 0x1, -R16 ;  /* 0x0000000114148824 */ /* 0x000fe200078e0a10 */
[----:B------:R-:W-:-:S09]  /*3530*/  ISETP.GT.U32.AND P0, PT, R16, R9, PT ;  /* 0x000000091000720c */ /* 0x000fd20003f04070 */
[--C-:B------:R-:W-:Y:S01]  /*3540*/  @!P1 IMAD.IADD R19, R19, 0x1, -R16.reuse ;  /* 0x0000000113139824 */ /* 0x100fe200078e0a10 */
[C---:B------:R-:W-:Y:S01]  /*3550*/  ISETP.GT.U32.AND P1, PT, R16.reuse, R7, PT ;  /* 0x000000071000720c */ /* 0x040fe20003f24070 */
[--C-:B------:R-:W-:Y:S01]  /*3560*/  @!P5 IMAD.IADD R11, R11, 0x1, -R16.reuse ;  /* 0x000000010b0bd824 */ /* 0x100fe200078e0a10 */
[C---:B------:R-:W-:Y:S01]  /*3570*/  ISETP.GT.U32.AND P4, PT, R16.reuse, R8, PT ;  /* 0x000000081000720c */ /* 0x040fe20003f84070 */
[----:B------:R-:W-:Y:S01]  /*3580*/  @!P0 IMAD.IADD R9, R9, 0x1, -R16 ;  /* 0x0000000109098824 */ /* 0x000fe200078e0a10 */
[C---:B------:R-:W-:Y:S02]  /*3590*/  ISETP.GT.U32.AND P5, PT, R16.reuse, R10, PT ;  /* 0x0000000a1000720c */ /* 0x040fe40003fa4070 */
[----:B------:R-:W-:-:S07]  /*35a0*/  ISETP.GT.U32.AND P0, PT, R16, R12, PT ;  /* 0x0000000c1000720c */ /* 0x000fce0003f04070 */
[--C-:B------:R-:W-:Y:S01]  /*35b0*/  @!P1 IMAD.IADD R7, R7, 0x1, -R16.reuse ;  /* 0x0000000107079824 */ /* 0x100fe200078e0a10 */
[----:B------:R-:W-:Y:S01]  /*35c0*/  ISETP.GT.U32.AND P1, PT, R16, R14, PT ;  /* 0x0000000e1000720c */ /* 0x000fe20003f24070 */
[--C-:B------:R-:W-:Y:S01]  /*35d0*/  @!P4 IMAD.IADD R8, R8, 0x1, -R16.reuse ;  /* 0x000000010808c824 */ /* 0x100fe200078e0a10 */
[----:B------:R-:W-:Y:S01]  /*35e0*/  ISETP.GT.U32.AND P6, PT, R16, R15, PT ;  /* 0x0000000f1000720c */ /* 0x000fe20003fc4070 */
[--C-:B------:R-:W-:Y:S01]  /*35f0*/  @!P5 IMAD.IADD R10, R10, 0x1, -R16.reuse ;  /* 0x000000010a0ad824 */ /* 0x100fe200078e0a10 */
[----:B------:R-:W-:Y:S01]  /*3600*/  ISETP.GT.U32.AND P4, PT, R16, R11, PT ;  /* 0x0000000b1000720c */ /* 0x000fe20003f84070 */
[----:B------:R-:W-:Y:S01]  /*3610*/  @!P0 IMAD.IADD R12, R12, 0x1, -R16 ;  /* 0x000000010c0c8824 */ /* 0x000fe200078e0a10 */
[C---:B------:R-:W-:Y:S02]  /*3620*/  ISETP.GT.U32.AND P5, PT, R16.reuse, R9, PT ;  /* 0x000000091000720c */ /* 0x040fe40003fa4070 */
[----:B------:R-:W-:-:S05]  /*3630*/  ISETP.GT.U32.AND P0, PT, R16, R7, PT ;  /* 0x000000071000720c */ /* 0x000fca0003f04070 */
[--C-:B------:R-:W-:Y:S01]  /*3640*/  @!P1 IMAD.IADD R14, R14, 0x1, -R16.reuse ;  /* 0x000000010e0e9824 */ /* 0x100fe200078e0a10 */
[C---:B------:R-:W-:Y:S01]  /*3650*/  ISETP.GT.U32.AND P1, PT, R16.reuse, R3, PT ;  /* 0x000000031000720c */ /* 0x040fe20003f24070 */
[--C-:B------:R-:W-:Y:S02]  /*3660*/  @!P6 IMAD.IADD R15, R15, 0x1, -R16.reuse ;  /* 0x000000010f0fe824 */ /* 0x100fe400078e0a10 */
[--C-:B------:R-:W-:Y:S01]  /*3670*/  @!P4 IMAD.IADD R11, R11, 0x1, -R16.reuse ;  /* 0x000000010b0bc824 */ /* 0x100fe200078e0a10 */
[C---:B------:R-:W-:Y:S01]  /*3680*/  ISETP.GT.U32.AND P4, PT, R16.reuse, R8, PT ;  /* 0x000000081000720c */ /* 0x040fe20003f84070 */
[--C-:B------:R-:W-:Y:S01]  /*3690*/  @!P5 IMAD.IADD R9, R9, 0x1, -R16.reuse ;  /* 0x000000010909d824 */ /* 0x100fe200078e0a10 */
[C---:B------:R-:W-:Y:S01]  /*36a0*/  ISETP.GT.U32.AND P5, PT, R16.reuse, R10, PT ;  /* 0x0000000a1000720c */ /* 0x040fe20003fa4070 */
[----:B------:R-:W-:Y:S01]  /*36b0*/  @!P0 IMAD.IADD R7, R7, 0x1, -R16 ;  /* 0x0000000107078824 */ /* 0x000fe200078e0a10 */
[C---:B------:R-:W-:Y:S02]  /*36c0*/  ISETP.GT.U32.AND P0, PT, R16.reuse, R12, PT ;  /* 0x0000000c1000720c */ /* 0x040fe40003f04070 */
[----:B------:R-:W-:-:S03]  /*36d0*/  ISETP.GT.U32.AND P6, PT, R16, R14, PT ;  /* 0x0000000e1000720c */ /* 0x000fc60003fc4070 */
[----:B------:R-:W-:Y:S01]  /*36e0*/  @!P1 IMAD.IADD R3, R3, 0x1, -R16 ;  /* 0x0000000103039824 */ /* 0x000fe200078e0a10 */
[----:B------:R-:W-:-:S03]  /*36f0*/  ISETP.GT.U32.AND P1, PT, R69, R68, PT ;  /* 0x000000444500720c */ /* 0x000fc60003f24070 */
[--C-:B------:R-:W-:Y:S02]  /*3700*/  @!P4 IMAD.IADD R8, R8, 0x1, -R16.reuse ;  /* 0x000000010808c824 */ /* 0x100fe400078e0a10 */
[--C-:B------:R-:W-:Y:S02]  /*3710*/  @!P5 IMAD.IADD R10, R10, 0x1, -R16.reuse ;  /* 0x000000010a0ad824 */ /* 0x100fe400078e0a10 */
[--C-:B------:R-:W-:Y:S02]  /*3720*/  @!P0 IMAD.IADD R12, R12, 0x1, -R16.reuse ;  /* 0x000000010c0c8824 */ /* 0x100fe400078e0a10 */
[----:B------:R-:W-:Y:S02]  /*3730*/  @!P6 IMAD.IADD R14, R14, 0x1, -R16 ;  /* 0x000000010e0ee824 */ /* 0x000fe400078e0a10 */
[----:B------:R-:W3:Y:S02]  /*3740*/  LDL R16, [R1+0x31c] ;  /* 0x00031c0001107983 */ /* 0x000ee40000100800 */
[----:B------:R-:W-:-:S02]  /*3750*/  @!P1 IMAD.IADD R68, R68, 0x1, -R69 ;  /* 0x0000000144449824 */ /* 0x000fc400078e0a45 */
[----:B------:R-:W3:Y:S01]  /*3760*/  LDL R69, [R1+0x318] ;  /* 0x0003180001457983 */ /* 0x000ee20000100800 */
[----:B--2---:R-:W-:-:S03]  /*3770*/  ISETP.GE.AND P5, PT, R4, RZ, PT ;  /* 0x000000ff0400720c */ /* 0x004fc60003fa6270 */
[----:B------:R-:W2:Y:S02]  /*3780*/  LDL.LU R4, [R1+0x408] ;  /* 0x0004080001047983 */ /* 0x000ea40000300800 */
[----:B--2---:R-:W-:Y:S02]  /*3790*/  ISETP.GE.AND P4, PT, R4, RZ, PT ;  /* 0x000000ff0400720c */ /* 0x004fe40003f86270 */
[----:B------:R-:W2:Y:S01]  /*37a0*/  LDL.LU R4, [R1+0x404] ;  /* 0x0004040001047983 */ /* 0x000ea20000300800 */
[----:B---3--:R-:W-:Y:S01]  /*37b0*/  ISETP.GE.AND P0, PT, R69, RZ, PT ;  /* 0x000000ff4500720c */ /* 0x008fe20003f06270 */
[----:B------:R-:W-:Y:S01]  /*37c0*/  @!P2 IMAD.MOV R125, RZ, RZ, -R125 ;  /* 0x000000ffff7da224 */ /* 0x000fe200078e0a7d */
[----:B------:R-:W-:Y:S02]  /*37d0*/  ISETP.GE.AND P2, PT, R16, RZ, PT ;  /* 0x000000ff1000720c */ /* 0x000fe40003f46270 */
[----:B--2---:R-:W-:Y:S02]  /*37e0*/  ISETP.GE.AND P1, PT, R4, RZ, PT ;  /* 0x000000ff0400720c */ /* 0x004fe40003f26270 */
[----:B------:R-:W2:Y:S07]  /*37f0*/  LDL.LU R4, [R1+0x400] ;  /* 0x0004000001047983 */ /* 0x000eae0000300800 */
[----:B------:R-:W-:-:S02]  /*3800*/  @!P0 IMAD.MOV R62, RZ, RZ, -R62 ;  /* 0x000000ffff3e8224 */ /* 0x000fc400078e0a3e */
[----:B------:R-:W-:Y:S01]  /*3810*/  @!P2 IMAD.MOV R61, RZ, RZ, -R61 ;  /* 0x000000ffff3da224 */ /* 0x000fe200078e0a3d */
[----:B------:R-:W-:Y:S01]  /*3820*/  ISETP.GE.AND P2, PT, R5, RZ, PT ;  /* 0x000000ff0500720c */ /* 0x000fe20003f46270 */
[----:B------:R-:W-:Y:S01]  /*3830*/  @!P3 IMAD.MOV R66, RZ, RZ, -R66 ;  /* 0x000000ffff42b224 */ /* 0x000fe200078e0a42 */
[----:B----4-:R-:W-:Y:S01]  /*3840*/  ISETP.GE.AND P3, PT, R70, RZ, PT ;  /* 0x000000ff4600720c */ /* 0x010fe20003f66270 */
[----:B------:R-:W-:Y:S01]  /*3850*/  @!P5 IMAD.MOV R65, RZ, RZ, -R65 ;  /* 0x000000ffff41d224 */ /* 0x000fe200078e0a41 */
[----:B------:R-:W-:Y:S01]  /*3860*/  ISETP.GE.AND P5, PT, R71, RZ, PT ;  /* 0x000000ff4700720c */ /* 0x000fe20003fa6270 */
[----:B------:R-:W-:Y:S01]  /*3870*/  @!P4 IMAD.MOV R64, RZ, RZ, -R64 ;  /* 0x000000ffff40c224 */ /* 0x000fe200078e0a40 */
[----:B------:R-:W-:Y:S01]  /*3880*/  ISETP.GE.AND P4, PT, R72, RZ, PT ;  /* 0x000000ff4800720c */ /* 0x000fe20003f86270 */
[----:B------:R-:W-:Y:S01]  /*3890*/  @!P1 IMAD.MOV R63, RZ, RZ, -R63 ;  /* 0x000000ffff3f9224 */ /* 0x000fe200078e0a3f */
[----:B------:R-:W-:-:S07]  /*38a0*/  ISETP.GE.AND P1, PT, R73, RZ, PT ;  /* 0x000000ff4900720c */ /* 0x000fce0003f26270 */
[----:B------:R-:W-:Y:S01]  /*38b0*/  @!P3 IMAD.MOV R60, RZ, RZ, -R60 ;  /* 0x000000ffff3cb224 */ /* 0x000fe200078e0a3c */
[----:B------:R-:W-:Y:S01]  /*38c0*/  ISETP.GE.AND P3, PT, R74, RZ, PT ;  /* 0x000000ff4a00720c */ /* 0x000fe20003f66270 */
[----:B------:R-:W-:Y:S01]  /*38d0*/  @!P5 IMAD.MOV R59, RZ, RZ, -R59 ;  /* 0x000000ffff3bd224 */ /* 0x000fe200078e0a3b */
[----:B------:R-:W-:Y:S01]  /*38e0*/  ISETP.GE.AND P5, PT, R75, RZ, PT ;  /* 0x000000ff4b00720c */ /* 0x000fe20003fa6270 */
[----:B------:R-:W-:Y:S01]  /*38f0*/  @!P4 IMAD.MOV R58, RZ, RZ, -R58 ;  /* 0x000000ffff3ac224 */ /* 0x000fe200078e0a3a */
[----:B------:R-:W-:Y:S01]  /*3900*/  ISETP.GE.AND P4, PT, R76, RZ, PT ;  /* 0x000000ff4c00720c */ /* 0x000fe20003f86270 */
[----:B------:R-:W-:Y:S01]  /*3910*/  @!P1 IMAD.MOV R57, RZ, RZ, -R57 ;  /* 0x000000ffff399224 */ /* 0x000fe200078e0a39 */
[----:B------:R-:W-:Y:S01]  /*3920*/  ISETP.GE.AND P1, PT, R77, RZ, PT ;  /* 0x000000ff4d00720c */ /* 0x000fe20003f26270 */
[----:B------:R-:W-:Y:S01]  /*3930*/  @!P2 IMAD.MOV R55, RZ, RZ, -R55 ;  /* 0x000000ffff37a224 */ /* 0x000fe200078e0a37 */
[----:B------:R-:W-:-:S05]  /*3940*/  ISETP.GE.AND P2, PT, R79, RZ, PT ;  /* 0x000000ff4f00720c */ /* 0x000fca0003f46270 */
        /* <DEDUP_REMOVED lines=27> */
[----:B------:R-:W-:Y:S02]  /*3b00*/  ISETP.GE.AND P1, PT, R119, RZ, PT ;  /* 0x000000ff7700720c */ /* 0x000fe40003f26270 */
[----:B--2---:R-:W-:Y:S02]  /*3b10*/  ISETP.GE.AND P0, PT, R4, RZ, PT ;  /* 0x000000ff0400720c */ /* 0x004fe40003f06270 */
[----:B------:R-:W2:Y:S04]  /*3b20*/  LDL.LU R4, [R1+0x3fc] ;  /* 0x0003fc0001047983 */ /* 0x000ea80000300800 */
[----:B------:R-:W3:Y:S01]  /*3b30*/  LDL.LU R5, [R1+0x3f8] ;  /* 0x0003f80001057983 */ /* 0x000ee20000300800 */
[----:B------:R-:W-:-:S06]  /*3b40*/  @!P2 IMAD.MOV R37, RZ, RZ, -R37 ;  /* 0x000000ffff25a224 */ /* 0x000fcc00078e0a25 */
[----:B------:R-:W-:Y:S01]  /*3b50*/  @!P0 IMAD.MOV R56, RZ, RZ, -R56 ;  /* 0x000000ffff388224 */ /* 0x000fe200078e0a38 */
[----:B------:R-:W-:Y:S01]  /*3b60*/  ISETP.GE.AND P0, PT, R78, RZ, PT ;  /* 0x000000ff4e00720c */ /* 0x000fe20003f06270 */
[----:B------:R-:W-:Y:S01]  /*3b70*/  @!P3 IMAD.MOV R36, RZ, RZ, -R36 ;  /* 0x000000ffff24b224 */ /* 0x000fe200078e0a24 */
[----:B------:R-:W4:Y:S11]  /*3b80*/  LDL.LU R74, [R1+0x3f4] ;  /* 0x0003f400014a7983 */ /* 0x000f360000300800 */
[----:B------:R-:W-:Y:S01]  /*3b90*/  @!P0 IMAD.MOV R50, RZ, RZ, -R50 ;  /* 0x000000ffff328224 */ /* 0x000fe200078e0a32 */
[----:B------:R-:W-:Y:S01]  /*3ba0*/  ISETP.GE.AND P0, PT, R108, RZ, PT ;  /* 0x000000ff6c00720c */ /* 0x000fe20003f06270 */
[----:B------:R-:W-:Y:S01]  /*3bb0*/  @!P5 IMAD.MOV R35, RZ, RZ, -R35 ;  /* 0x000000ffff23d224 */ /* 0x000fe200078e0a23 */
[----:B------:R-:W-:Y:S01]  /*3bc0*/  ISETP.GE.AND P2, PT, R121, RZ, PT ;  /* 0x000000ff7900720c */ /* 0x000fe20003f46270 */
[----:B------:R-:W-:Y:S01]  /*3bd0*/  @!P4 IMAD.MOV R34, RZ, RZ, -R34 ;  /* 0x000000ffff22c224 */ /* 0x000fe200078e0a22 */
[----:B------:R-:W-:Y:S01]  /*3be0*/  ISETP.GE.AND P3, PT, R122, RZ, PT ;  /* 0x000000ff7a00720c */ /* 0x000fe20003f66270 */
[----:B------:R-:W4:Y:S08]  /*3bf0*/  LDL.LU R75, [R1+0x3f0] ;  /* 0x0003f000014b7983 */ /* 0x000f300000300800 */
[----:B------:R-:W-:Y:S01]  /*3c00*/  @!P0 IMAD.MOV R44, RZ, RZ, -R44 ;  /* 0x000000ffff2c8224 */ /* 0x000fe200078e0a2c */
[----:B------:R-:W-:Y:S01]  /*3c10*/  ISETP.GE.AND P0, PT, R114, RZ, PT ;  /* 0x000000ff7200720c */ /* 0x000fe20003f06270 */
[----:B------:R-:W-:Y:S01]  /*3c20*/  @!P1 IMAD.MOV R33, RZ, RZ, -R33 ;  /* 0x000000ffff219224 */ /* 0x000fe200078e0a21 */
[----:B------:R-:W-:Y:S01]  /*3c30*/  ISETP.GE.AND P5, PT, R123, RZ, PT ;  /* 0x000000ff7b00720c */ /* 0x000fe20003fa6270 */
[----:B------:R-:W4:Y:S10]  /*3c40*/  LDL.LU R76, [R1+0x3ec] ;  /* 0x0003ec00014c7983 */ /* 0x000f340000300800 */
[----:B------:R-:W-:Y:S01]  /*3c50*/  @!P0 IMAD.MOV R38, RZ, RZ, -R38 ;  /* 0x000000ffff268224 */ /* 0x000fe200078e0a26 */
[----:B------:R-:W-:Y:S01]  /*3c60*/  ISETP.GE.AND P0, PT, R120, RZ, PT ;  /* 0x000000ff7800720c */ /* 0x000fe20003f06270 */
[----:B------:R-:W4:Y:S01]  /*3c70*/  LDL.LU R77, [R1+0x3e8] ;  /* 0x0003e800014d7983 */ /* 0x000f220000300800 */
[----:B------:R-:W-:-:S02]  /*3c80*/  ISETP.GE.AND P4, PT, R124, RZ, PT ;  /* 0x000000ff7c00720c */ /* 0x000fc40003f86270 */
[----:B------:R-:W-:Y:S01]  /*3c90*/  ISETP.GE.AND P1, PT, R80, RZ, PT ;  /* 0x000000ff5000720c */ /* 0x000fe20003f26270 */
[----:B------:R-:W4:Y:S01]  /*3ca0*/  LDL.LU R78, [R1+0x3e4] ;  /* 0x0003e400014e7983 */ /* 0x000f220000300800 */
[----:B------:R-:W-:-:S07]  /*3cb0*/  @!P2 IMAD.MOV R31, RZ, RZ, -R31 ;  /* 0x000000ffff1fa224 */ /* 0x000fce00078e0a1f */
[----:B------:R-:W-:Y:S01]  /*3cc0*/  @!P0 IMAD.MOV R32, RZ, RZ, -R32 ;  /* 0x000000ffff208224 */ /* 0x000fe200078e0a20 */
[----:B------:R-:W-:Y:S01]  /*3cd0*/  ISETP.GE.AND P0, PT, R0, RZ, PT ;  /* 0x000000ff0000720c */ /* 0x000fe20003f06270 */
[----:B------:R-:W4:Y:S01]  /*3ce0*/  LDL.LU R79, [R1+0x3e0] ;  /* 0x0003e000014f7983 */ /* 0x000f220000300800 */
[----:B------:R-:W-:Y:S01]  /*3cf0*/  @!P3 IMAD.MOV R30, RZ, RZ, -R30 ;  /* 0x000000ffff1eb224 */ /* 0x000fe200078e0a1e */
[----:B------:R-:W-:Y:S01]  /*3d00*/  ISETP.GE.AND P2, PT, R81, RZ, PT ;  /* 0x000000ff5100720c */ /* 0x000fe20003f46270 */
[----:B------:R-:W-:Y:S01]  /*3d10*/  @!P5 IMAD.MOV R29, RZ, RZ, -R29 ;  /* 0x000000ffff1dd224 */ /* 0x000fe200078e0a1d */
[----:B------:R-:W4:Y:S01]  /*3d20*/  LDL.LU R104, [R1+0x3dc] ;  /* 0x0003dc0001687983 */ /* 0x000f220000300800 */
[----:B------:R-:W-:Y:S01]  /*3d30*/  ISETP.GE.AND P3, PT, R82, RZ, PT ;  /* 0x000000ff5200720c */ /* 0x000fe20003f66270 */
[----:B------:R-:W-:Y:S01]  /*3d40*/  @!P4 IMAD.MOV R28, RZ, RZ, -R28 ;  /* 0x000000ffff1cc224 */ /* 0x000fe200078e0a1c */
[----:B------:R-:W-:Y:S01]  /*3d50*/  ISETP.GE.AND P5, PT, R83, RZ, PT ;  /* 0x000000ff5300720c */ /* 0x000fe20003fa6270 */
[----:B------:R-:W4:Y:S01]  /*3d60*/  LDL.LU R105, [R1+0x3d8] ;  /* 0x0003d80001697983 */ /* 0x000f220000300800 */
[----:B------:R-:W-:Y:S01]  /*3d70*/  ISETP.GE.AND P4, PT, R103, RZ, PT ;  /* 0x000000ff6700720c */ /* 0x000fe20003f86270 */
[----:B------:R-:W-:-:S02]  /*3d80*/  @!P1 IMAD.MOV R27, RZ, RZ, -R27 ;  /* 0x000000ffff1b9224 */ /* 0x000fc400078e0a1b */
[----:B------:R-:W-:Y:S01]  /*3d90*/  @!P0 IMAD.MOV R26, RZ, RZ, -R26 ;  /* 0x000000ffff1a8224 */ /* 0x000fe200078e0a1a */
[----:B------:R-:W4:Y:S01]  /*3da0*/  LDL.LU R106, [R1+0x3d4] ;  /* 0x0003d400016a7983 */ /* 0x000f220000300800 */
[----:B------:R-:W-:Y:S02]  /*3db0*/  ISETP.GE.AND P0, PT, R101, RZ, PT ;  /* 0x000000ff6500720c */ /* 0x000fe40003f06270 */
[----:B------:R-:W-:Y:S01]  /*3dc0*/  ISETP.GE.AND P1, PT, R102, RZ, PT ;  /* 0x000000ff6600720c */ /* 0x000fe20003f26270 */
[----:B------:R-:W4:Y:S04]  /*3dd0*/  LDL.LU R107, [R1+0x3d0] ;  /* 0x0003d000016b7983 */ /* 0x000f280000300800 */
[----:B------:R-:W4:Y:S01]  /*3de0*/  LDL.LU R108, [R1+0x3cc] ;  /* 0x0003cc00016c7983 */ /* 0x000f220000300800 */
[----:B------:R-:W-:-:S03]  /*3df0*/  @!P2 IMAD.MOV R25, RZ, RZ, -R25 ;  /* 0x000000ffff19a224 */ /* 0x000fc600078e0a19 */
[----:B------:R-:W4:Y:S01]  /*3e00*/  LDL.LU R109, [R1+0x3c8] ;  /* 0x0003c800016d7983 */ /* 0x000f220000300800 */
[----:B------:R-:W-:-:S03]  /*3e10*/  @!P3 IMAD.MOV R24, RZ, RZ, -R24 ;  /* 0x000000ffff18b224 */ /* 0x000fc600078e0a18 */
[----:B------:R-:W4:Y:S01]  /*3e20*/  LDL.LU R110, [R1+0x3c4] ;  /* 0x0003c400016e7983 */ /* 0x000f220000300800 */
[----:B------:R-:W-:Y:S01]  /*3e30*/  @!P5 IMAD.MOV R23, RZ, RZ, -R23 ;  /* 0x000000ffff17d224 */ /* 0x000fe200078e0a17 */
[----:B------:R-:W-:Y:S02]  /*3e40*/  ISETP.GE.AND P2, PT, R100, RZ, PT ;  /* 0x000000ff6400720c */ /* 0x000fe40003f46270 */
[----:B------:R-:W4:Y:S01]  /*3e50*/  LDL.LU R111, [R1+0x3c0] ;  /* 0x0003c000016f7983 */ /* 0x000f220000300800 */
[----:B------:R-:W-:Y:S01]  /*3e60*/  ISETP.GE.AND P3, PT, R99, RZ, PT ;  /* 0x000000ff6300720c */ /* 0x000fe20003f66270 */
[----:B------:R-:W-:Y:S01]  /*3e70*/  @!P4 IMAD.MOV R22, RZ, RZ, -R22 ;  /* 0x000000ffff16c224 */ /* 0x000fe200078e0a16 */
[----:B------:R-:W-:Y:S01]  /*3e80*/  ISETP.GE.AND P5, PT, R98, RZ, PT ;  /* 0x000000ff6200720c */ /* 0x000fe20003fa6270 */
[----:B------:R-:W4:Y:S01]  /*3e90*/  LDL.LU R112, [R1+0x3bc] ;  /* 0x0003bc0001707983 */ /* 0x000f220000300800 */
[----:B------:R-:W-:Y:S01]  /*3ea0*/  ISETP.GE.AND P4, PT, R97, RZ, PT ;  /* 0x000000ff6100720c */ /* 0x000fe20003f86270 */
[----:B------:R-:W-:Y:S01]  /*3eb0*/  @!P0 IMAD.MOV R20, RZ, RZ, -R20 ;  /* 0x000000ffff148224 */ /* 0x000fe200078e0a14 */
[----:B------:R-:W-:Y:S01]  /*3ec0*/  ISETP.GE.AND P0, PT, R95, RZ, PT ;  /* 0x000000ff5f00720c */ /* 0x000fe20003f06270 */
[----:B------:R-:W4:Y:S01]  /*3ed0*/  LDL.LU R113, [R1+0x3b8] ;  /* 0x0003b80001717983 */ /* 0x000f220000300800 */
[----:B------:R-:W-:Y:S01]  /*3ee0*/  @!P1 IMAD.MOV R21, RZ, RZ, -R21 ;  /* 0x000000ffff159224 */ /* 0x000fe200078e0a15 */
[----:B------:R-:W-:-:S02]  /*3ef0*/  ISETP.GE.AND P1, PT, R96, RZ, PT ;  /* 0x000000ff6000720c */ /* 0x000fc40003f26270 */
[----:B------:R-:W4:Y:S04]  /*3f00*/  LDL.LU R114, [R1+0x3b4] ;  /* 0x0003b40001727983 */ /* 0x000f280000300800 */
[----:B------:R-:W4:Y:S04]  /*3f10*/  LDL.LU R115, [R1+0x3b0] ;  /* 0x0003b00001737983 */ /* 0x000f280000300800 */
[----:B------:R-:W4:Y:S01]  /*3f20*/  LDL.LU R116, [R1+0x3ac] ;  /* 0x0003ac0001747983 */ /* 0x000f220000300800 */
[----:B------:R-:W-:-:S03]  /*3f30*/  @!P2 IMAD.MOV R19, RZ, RZ, -R19 ;  /* 0x000000ffff13a224 */ /* 0x000fc600078e0a13 */
        /* <DEDUP_REMOVED lines=11> */
[----:B------:R-:W4:Y:S01]  /*3ff0*/  LDL.LU R120, [R1+0x39c] ;  /* 0x00039c0001787983 */ /* 0x000f220000300800 */
[----:B------:R-:W-:Y:S01]  /*4000*/  @!P1 IMAD.MOV R13, RZ, RZ, -R13 ;  /* 0x000000ffff0d9224 */ /* 0x000fe200078e0a0d */
[----:B------:R-:W-:Y:S02]  /*4010*/  ISETP.GE.AND P0, PT, R89, RZ, PT ;  /* 0x000000ff5900720c */ /* 0x000fe40003f06270 */
[----:B------:R-:W-:Y:S01]  /*4020*/  ISETP.GE.AND P1, PT, R90, RZ, PT ;  /* 0x000000ff5a00720c */ /* 0x000fe20003f26270 */
[----:B------:R-:W4:Y:S04]  /*4030*/  LDL.LU R121, [R1+0x398] ;  /* 0x0003980001797983 */ /* 0x000f280000300800 */
[----:B------:R-:W4:Y:S01]  /*4040*/  LDL.LU R122, [R1+0x394] ;  /* 0x00039400017a7983 */ /* 0x000f220000300800 */
        /* <DEDUP_REMOVED lines=11> */
[----:B------:R-:W4:Y:S03]  /*4100*/  LDL.LU R123, [R1+0x390] ;  /* 0x00039000017b7983 */ /* 0x000f260000300800 */
[----:B------:R-:W-:Y:S01]  /*4110*/  @!P2 IMAD.MOV R10, RZ, RZ, -R10 ;  /* 0x000000ffff0aa224 */ /* 0x000fe200078e0a0a */
[----:B------:R-:W4:Y:S01]  /*4120*/  LDL.LU R124, [R1+0x38c] ;  /* 0x00038c00017c7983 */ /* 0x000f220000300800 */
[----:B------:R-:W-:-:S02]  /*4130*/  @!P3 IMAD.MOV R12, RZ, RZ, -R12 ;  /* 0x000000ffff0cb224 */ /* 0x000fc400078e0a0c */
[----:B------:R-:W-:Y:S02]  /*4140*/  @!P5 IMAD.MOV R14, RZ, RZ, -R14 ;  /* 0x000000ffff0ed224 */ /* 0x000fe400078e0a0e */
[----:B------:R-:W-:Y:S01]  /*4150*/  @!P4 IMAD.MOV R67, RZ, RZ, -R67 ;  /* 0x000000ffff43c224 */ /* 0x000fe200078e0a43 */
[----:B--2---:R-:W-:Y:S02]  /*4160*/  ISETP.NE.AND P0, PT, R4, RZ, PT ;  /* 0x000000ff0400720c */ /* 0x004fe40003f05270 */
[----:B---3--:R-:W-:Y:S02]  /*4170*/  ISETP.NE.AND P1, PT, R5, RZ, PT ;  /* 0x000000ff0500720c */ /* 0x008fe40003f25270 */
[----:B------:R-:W-:Y:S01]  /*4180*/  LOP3.LUT R16, RZ, R5, RZ, 0x33, !PT ;  /* 0x00000005ff107212 */ /* 0x000fe200078e33ff */
[----:B------:R-:W-:-:S03]  /*4190*/  IMAD.MOV.U32 R5, RZ, RZ, R68 ;  /* 0x000000ffff057224 */ /* 0x000fc600078e0044 */
[C---:B------:R-:W-:Y:S02]  /*41a0*/  SEL R125, R16.reuse, R125, !P1 ;  /* 0x0000007d107d7207 */ /* 0x040fe40004800000 */
[C---:B------:R-:W-:Y:S02]  /*41b0*/  SEL R66, R16.reuse, R66, !P1 ;  /* 0x0000004210427207 */ /* 0x040fe40004800000 */
[C---:B------:R-:W-:Y:S01]  /*41c0*/  SEL R65, R16.reuse, R65, !P1 ;  /* 0x0000004110417207 */ /* 0x040fe20004800000 */
[----:B------:R-:W-:Y:S01]  /*41d0*/  IMAD R125, R125, UR5, RZ ;  /* 0x000000057d7d7c24 */ /* 0x000fe2000f8e02ff */
[----:B------:R-:W-:Y:S01]  /*41e0*/  SEL R64, R16, R64, !P1 ;  /* 0x0000004010407207 */ /* 0x000fe20004800000 */
[----:B------:R-:W-:Y:S01]  /*41f0*/  IMAD R66, R66, UR5, RZ ;  /* 0x0000000542427c24 */ /* 0x000fe2000f8e02ff */
[C---:B------:R-:W-:Y:S01]  /*4200*/  SEL R63, R16.reuse, R63, !P1 ;  /* 0x0000003f103f7207 */ /* 0x040fe20004800000 */
[----:B------:R-:W-:Y:S01]  /*4210*/  @!P6 IMAD.MOV R5, RZ, RZ, -R5 ;  /* 0x000000ffff05e224 */ /* 0x000fe200078e0a05 */
[----:B------:R-:W-:Y:S01]  /*4220*/  SEL R62, R16, R62, !P1 ;  /* 0x0000003e103e7207 */ /* 0x000fe20004800000 */
[----:B------:R-:W-:Y:S01]  /*4230*/  IMAD R65, R65, UR5, RZ ;  /* 0x0000000541417c24 */ /* 0x000fe2000f8e02ff */
[----:B------:R-:W-:-:S02]  /*4240*/  @!P0 LOP3.LUT R5, RZ, R4, RZ, 0x33, !PT ;  /* 0x00000004ff058212 */ /* 0x000fc400078e33ff */
[C---:B------:R-:W-:Y:S02]  /*4250*/  SEL R61, R16.reuse, R61, !P1 ;  /* 0x0000003d103d7207 */ /* 0x040fe40004800000 */
[C---:B------:R-:W-:Y:S02]  /*4260*/  SEL R60, R16.reuse, R60, !P1 ;  /* 0x0000003c103c7207 */ /* 0x040fe40004800000 */
[C---:B------:R-:W-:Y:S02]  /*4270*/  SEL R59, R16.reuse, R59, !P1 ;  /* 0x0000003b103b7207 */ /* 0x040fe40004800000 */
[C---:B------:R-:W-:Y:S02]  /*4280*/  SEL R58, R16.reuse, R58, !P1 ;  /* 0x0000003a103a7207 */ /* 0x040fe40004800000 */
[C---:B------:R-:W-:Y:S02]  /*4290*/  SEL R57, R16.reuse, R57, !P1 ;  /* 0x0000003910397207 */ /* 0x040fe40004800000 */
[----:B------:R-:W-:-:S02]  /*42a0*/  SEL R56, R16, R56, !P1 ;  /* 0x0000003810387207 */ /* 0x000fc40004800000 */
        /* <DEDUP_REMOVED lines=50> */
[----:B------:R-:W-:Y:S01]  /*45d0*/  SEL R14, R16, R14, !P1 ;  /* 0x0000000e100e7207 */ /* 0x000fe20004800000 */
[----:B------:R-:W-:Y:S01]  /*45e0*/  IMAD R64, R64, UR5, RZ ;  /* 0x0000000540407c24 */ /* 0x000fe2000f8e02ff */
[----:B------:R-:W-:Y:S02]  /*45f0*/  SEL R16, R16, R67, !P1 ;  /* 0x0000004310107207 */ /* 0x000fe40004800000 */
[----:B------:R-:W-:Y:S01]  /*4600*/  LEA R69, P0, R125, UR14, 0x1 ;  /* 0x0000000e7d457c11 */ /* 0x000fe2000f8008ff */
[----:B------:R-:W-:Y:S01]  /*4610*/  IMAD R63, R63, UR5, RZ ;  /* 0x000000053f3f7c24 */ /* 0x000fe2000f8e02ff */
[----:B------:R-:W-:Y:S01]  /*4620*/  LEA R68, P1, R66, UR14, 0x1 ;  /* 0x0000000e42447c11 */ /* 0x000fe2000f8208ff */
[----:B------:R-:W-:Y:S01]  /*4630*/  IMAD R62, R62, UR5, RZ ;  /* 0x000000053e3e7c24 */ /* 0x000fe2000f8e02ff */
[----:B------:R-:W-:Y:S01]  /*4640*/  LEA R67, P2, R65, UR14, 0x1 ;  /* 0x0000000e41437c11 */ /* 0x000fe2000f8408ff */
[----:B-----5:R-:W-:Y:S01]  /*4650*/  IMAD R5, R5, UR6, RZ ;  /* 0x0000000605057c24 */ /* 0x020fe2000f8e02ff */
[----:B------:R0:W-:Y:S01]  /*4660*/  STL [R1+0x64], R69 ;  /* 0x0000644501007387 */ /* 0x0001e20000100800 */
[----:B------:R-:W-:-:S03]  /*4670*/  IMAD R61, R61, UR5, RZ ;  /* 0x000000053d3d7c24 */ /* 0x000fc6000f8e02ff */
[----:B------:R1:W-:Y:S01]  /*4680*/  STL [R1+0x120], R68 ;  /* 0x0001204401007387 */ /* 0x0003e20000100800 */
[----:B------:R-:W-:Y:S01]  /*4690*/  LEA R4, P6, R5, UR12, 0x1 ;  /* 0x0000000c05047c11 */ /* 0x000fe2000f8c08ff */
[----:B------:R-:W-:Y:S02]  /*46a0*/  IMAD R60, R60, UR5, RZ ;  /* 0x000000053c3c7c24 */ /* 0x000fe4000f8e02ff */
[----:B------:R2:W-:Y:S01]  /*46b0*/  STL [R1+0x1b8], R67 ;  /* 0x0001b84301007387 */ /* 0x0005e20000100800 */
[----:B0-----:R-:W-:Y:S02]  /*46c0*/  LEA R69, P3, R64, UR14, 0x1 ;  /* 0x0000000e40457c11 */ /* 0x001fe4000f8608ff */
[----:B-1----:R-:W-:-:S03]  /*46d0*/  LEA R68, P4, R63, UR14, 0x1 ;  /* 0x0000000e3f447c11 */ /* 0x002fc6000f8808ff */
[----:B------:R-:W-:Y:S01]  /*46e0*/  STL [R1+0x6c], R69 ;  /* 0x00006c4501007387 */ /* 0x000fe20000100800 */
[----:B--2---:R-:W-:-:S03]  /*46f0*/  LEA R67, P5, R62, UR14, 0x1 ;  /* 0x0000000e3e437c11 */ /* 0x004fc6000f8a08ff */
[----:B------:R0:W-:Y:S01]  /*4700*/  STL [R1+0x128], R68 ;  /* 0x0001284401007387 */ /* 0x0001e20000100800 */
[----:B------:R-:W-:Y:S01]  /*4710*/  LEA.HI.X.SX32 R5, R5, UR13, 0x1, P6 ;  /* 0x0000000d05057c11 */ /* 0x000fe2000b0f0eff */
[----:B------:R-:W-:Y:S01]  /*4720*/  IMAD R59, R59, UR5, RZ ;  /* 0x000000053b3b7c24 */ /* 0x000fe2000f8e02ff */
[----:B------:R-:W-:Y:S01]  /*4730*/  LEA.HI.X.SX32 R125, R125, UR15, 0x1, P0 ;  /* 0x0000000f7d7d7c11 */ /* 0x000fe200080f0eff */
[----:B------:R1:W-:Y:S01]  /*4740*/  STL [R1+0x1bc], R67 ;  /* 0x0001bc4301007387 */ /* 0x0003e20000100800 */
[----:B------:R-:W-:Y:S01]  /*4750*/  LEA.HI.X.SX32 R66, R66, UR15, 0x1, P1 ;  /* 0x0000000f42427c11 */ /* 0x000fe200088f0eff */
[----:B------:R-:W-:Y:S01]  /*4760*/  IMAD R58, R58, UR5, RZ ;  /* 0x000000053a3a7c24 */ /* 0x000fe2000f8e02ff */
[----:B0-----:R-:W-:Y:S02]  /*4770*/  LEA R68, P6, R61, UR14, 0x1 ;  /* 0x0000000e3d447c11 */ /* 0x001fe4000f8c08ff */
[----:B-1----:R-:W-:Y:S01]  /*4780*/  LEA R67, P0, R60, UR14, 0x1 ;  /* 0x0000000e3c437c11 */ /* 0x002fe2000f8008ff */
[----:B------:R-:W-:-:S02]  /*4790*/  IMAD R57, R57, UR5, RZ ;  /* 0x0000000539397c24 */ /* 0x000fc4000f8e02ff */
[----:B------:R0:W-:Y:S04]  /*47a0*/  STL [R1+0x74], R68 ;  /* 0x0000744401007387 */ /* 0x0001e80000100800 */
[----:B------:R1:W-:Y:S01]  /*47b0*/  STL [R1+0x130], R67 ;  /* 0x0001304301007387 */ /* 0x0003e20000100800 */
[----:B------:R-:W-:-:S03]  /*47c0*/  IMAD R56, R56, UR5, RZ ;  /* 0x0000000538387c24 */ /* 0x000fc6000f8e02ff */
[----:B------:R2:W-:Y:S01]  /*47d0*/  STL [R1+0x68], R66 ;  /* 0x0000684201007387 */ /* 0x0005e20000100800 */
[----:B0-----:R-:W-:Y:S02]  /*47e0*/  LEA R68, P1, R59, UR14, 0x1 ;  /* 0x0000000e3b447c11 */ /* 0x001fe4000f8208ff */
[----:B-1----:R-:W-:Y:S02]  /*47f0*/  LEA.HI.X.SX32 R67, R65, UR15, 0x1, P2 ;  /* 0x0000000f41437c11 */ /* 0x002fe400090f0eff */
[----:B------:R-:W-:Y:S02]  /*4800*/  LEA.HI.X.SX32 R65, R64, UR15, 0x1, P3 ;  /* 0x0000000f40417c11 */ /* 0x000fe400098f0eff */
[----:B--2---:R-:W-:Y:S01]  /*4810*/  LEA R66, P2, R58, UR14, 0x1 ;  /* 0x0000000e3a427c11 */ /* 0x004fe2000f8408ff */
[----:B------:R-:W-:Y:S01]  /*4820*/  STL [R1+0x1c0], R68 ;  /* 0x0001c04401007387 */ /* 0x000fe20000100800 */
[----:B------:R-:W-:Y:S01]  /*4830*/  LEA R64, P3, R57, UR14, 0x1 ;  /* 0x0000000e39407c11 */ /* 0x000fe2000f8608ff */
[----:B------:R-:W-:Y:S01]  /*4840*/  IMAD R55, R55, UR5, RZ ;  /* 0x0000000537377c24 */ /* 0x000fe2000f8e02ff */
[----:B------:R-:W-:Y:S01]  /*4850*/  LEA.HI.X.SX32 R63, R63, UR15, 0x1, P4 ;  /* 0x0000000f3f3f7c11 */ /* 0x000fe2000a0f0eff */
[----:B------:R-:W-:Y:S01]  /*4860*/  STL [R1+0x124], R67 ;  /* 0x0001244301007387 */ /* 0x000fe20000100800 */
[----:B------:R-:W-:-:S03]  /*4870*/  IMAD R54, R54, UR5, RZ ;  /* 0x0000000536367c24 */ /* 0x000fc6000f8e02ff */
[----:B------:R-:W-:Y:S04]  /*4880*/  STL [R1+0x7c], R66 ;  /* 0x00007c4201007387 */ /* 0x000fe80000100800 */
[----:B------:R0:W-:Y:S04]  /*4890*/  STL [R1], R65 ;  /* 0x0000004101007387 */ /* 0x0001e80000100800 */
        /* <DEDUP_REMOVED lines=251> */
[----:B------:R-:W-:Y:S04]  /*5850*/  STL [R1+0x58], R15 ;  /* 0x0000580f01007387 */ /* 0x000fe80000100800 */
[----:B------:R-:W-:Y:S04]  /*5860*/  STL [R1+0x1a8], R13 ;  /* 0x0001a80d01007387 */ /* 0x000fe80000100800 */
[----:B------:R0:W-:Y:S04]  /*5870*/  STL [R1+0x108], R11 ;  /* 0x0001080b01007387 */ /* 0x0001e80000100800 */
[----:B------:R1:W-:Y:S04]  /*5880*/  STL [R1+0x1f4], R9 ;  /* 0x0001f40901007387 */ /* 0x0003e80000100800 */
[----:B------:R2:W-:Y:S01]  /*5890*/  STL [R1+0x19c], R7 ;  /* 0x00019c0701007387 */ /* 0x0005e20000100800 */
[----:B0-----:R-:W-:-:S02]  /*58a0*/  LEA R11, P6, R14, UR14, 0x1 ;  /* 0x0000000e0e0b7c11 */ /* 0x001fc4000f8c08ff */
[----:B-1----:R-:W-:Y:S02]  /*58b0*/  LEA.HI.X.SX32 R9, R3, UR15, 0x1, P0 ;  /* 0x0000000f03097c11 */ /* 0x002fe400080f0eff */
[----:B------:R-:W-:Y:S02]  /*58c0*/  LEA.HI.X.SX32 R3, R2, UR15, 0x1, P1 ;  /* 0x0000000f02037c11 */ /* 0x000fe400088f0eff */
[----:B--2---:R-:W-:Y:S01]  /*58d0*/  LEA R7, P0, R16, UR14, 0x1 ;  /* 0x0000000e10077c11 */ /* 0x004fe2000f8008ff */
[----:B------:R-:W-:Y:S01]  /*58e0*/  STL [R1+0x1b0], R11 ;  /* 0x0001b00b01007387 */ /* 0x000fe20000100800 */
[----:B------:R-:W-:-:S03]  /*58f0*/  LEA.HI.X.SX32 R6, R6, UR15, 0x1, P2 ;  /* 0x0000000f06067c11 */ /* 0x000fc600090f0eff */
[----:B------:R-:W-:Y:S01]  /*5900*/  STL [R1+0x5c], R9 ;  /* 0x00005c0901007387 */ /* 0x000fe20000100800 */
[----:B------:R-:W-:-:S03]  /*5910*/  LEA.HI.X.SX32 R2, R8, UR15, 0x1, P3 ;  /* 0x0000000f08027c11 */ /* 0x000fc600098f0eff */
[----:B------:R-:W-:Y:S01]  /*5920*/  STL [R1+0x1f8], R7 ;  /* 0x0001f80701007387 */ /* 0x000fe20000100800 */
[----:B------:R-:W0:Y:S03]  /*5930*/  S2R R80, SR_TID.X ;  /* 0x0000000000507919 */ /* 0x000e260000002100 */
[----:B------:R1:W-:Y:S04]  /*5940*/  STL [R1+0x110], R3 ;  /* 0x0001100301007387 */ /* 0x0003e80000100800 */
[----:B------:R2:W-:Y:S01]  /*5950*/  STL [R1+0x1a4], R6 ;  /* 0x0001a40601007387 */ /* 0x0005e20000100800 */
[----:B-1----:R-:W-:-:S03]  /*5960*/  LEA.HI.X.SX32 R3, R10, UR15, 0x1, P4 ;  /* 0x0000000f0a037c11 */ /* 0x002fc6000a0f0eff */
[----:B------:R1:W-:Y:S01]  /*5970*/  STL [R1+0x60], R2 ;  /* 0x0000600201007387 */ /* 0x0003e20000100800 */
[----:B--2---:R-:W-:-:S03]  /*5980*/  LEA.HI.X.SX32 R6, R12, UR15, 0x1, P5 ;  /* 0x0000000f0c067c11 */ /* 0x004fc6000a8f0eff */
[----:B------:R2:W-:Y:S01]  /*5990*/  STL [R1+0x118], R3 ;  /* 0x0001180301007387 */ /* 0x0005e20000100800 */
[----:B-1----:R-:W-:-:S03]  /*59a0*/  LEA.HI.X.SX32 R2, R14, UR15, 0x1, P6 ;  /* 0x0000000f0e027c11 */ /* 0x002fc6000b0f0eff */
[----:B------:R1:W-:Y:S01]  /*59b0*/  STL [R1+0x1ac], R6 ;  /* 0x0001ac0601007387 */ /* 0x0003e20000100800 */
[----:B--2---:R-:W-:-:S03]  /*59c0*/  LEA.HI.X.SX32 R3, R16, UR15, 0x1, P0 ;  /* 0x0000000f10037c11 */ /* 0x004fc600080f0eff */
[----:B------:R-:W-:Y:S04]  /*59d0*/  STL [R1+0x11c], R2 ;  /* 0x00011c0201007387 */ /* 0x000fe80000100800 */
[----:B------:R2:W-:Y:S01]  /*59e0*/  STL [R1+0x1b4], R3 ;  /* 0x0001b40301007387 */ /* 0x0005e20000100800 */
[----:B0-----:R-:W-:Y:S01]  /*59f0*/  SHF.R.U32.HI R0, RZ, 0x7, R80 ;  /* 0x00000007ff007819 */ /* 0x001fe20000011650 */
[----:B-1----:R-:W0:Y:S08]  /*5a00*/  LDC R6, c[0x0][0x3ac] ;  /* 0x0000eb00ff067b82 */ /* 0x002e300000000800 */
[----:B--2---:R-:W4:Y:S01]  /*5a10*/  LDC R3, c[0x0][0x3a8] ;  /* 0x0000ea00ff037b82 */ /* 0x004f220000000800 */
[----:B------:R-:W-:Y:S01]  /*5a20*/  IMAD.SHL.U32 R2, R80, 0x40, RZ ;  /* 0x0000004050027824 */ /* 0x000fe200078e00ff */
[----:B------:R-:W-:-:S04]  /*5a30*/  SGXT.U32 R0, R0, 0x2 ;  /* 0x000000020000781a */ /* 0x000fc80000000000 */
[----:B------:R1:W-:Y:S01]  /*5a40*/  STL [R1+0x380], R2 ;  /* 0x0003800201007387 */ /* 0x0003e20000100800 */
[-C--:B----4-:R-:W-:Y:S02]  /*5a50*/  IMAD R7, R74, R3.reuse, RZ ;  /* 0x000000034a077224 */ /* 0x090fe400078e02ff */
[-C--:B-1----:R-:W-:Y:S02]  /*5a60*/  IMAD R2, R75, R3.reuse, RZ ;  /* 0x000000034b027224 */ /* 0x082fe400078e02ff */
[-C--:B------:R-:W-:Y:S01]  /*5a70*/  IMAD R0, R0, R3.reuse, RZ ;  /* 0x0000000300007224 */ /* 0x080fe200078e02ff */
[----:B------:R1:W-:Y:S01]  /*5a80*/  STL [R1+0x278], R7 ;  /* 0x0002780701007387 */ /* 0x0003e20000100800 */
[----:B------:R-:W-:-:S03]  /*5a90*/  IMAD R0, R76, R3, RZ ;  /* 0x000000034c007224 */ /* 0x000fc600078e02ff */
[----:B------:R2:W-:Y:S01]  /*5aa0*/  STL [R1+0x274], R2 ;  /* 0x0002740201007387 */ /* 0x0005e20000100800 */
[----:B-1----:R-:W-:-:S03]  /*5ab0*/  IMAD R7, R77, R3, RZ ;  /* 0x000000034d077224 */ /* 0x002fc600078e02ff */
[----:B------:R1:W-:Y:S01]  /*5ac0*/  STL [R1+0x270], R0 ;  /* 0x0002700001007387 */ /* 0x0003e20000100800 */
[----:B--2---:R-:W-:-:S03]  /*5ad0*/  IMAD R2, R78, R3, RZ ;  /* 0x000000034e027224 */ /* 0x004fc600078e02ff */
[----:B------:R2:W-:Y:S04]  /*5ae0*/  STL [R1+0x26c], R7 ;  /* 0x00026c0701007387 */ /* 0x0005e80000100800 */
[----:B------:R3:W-:Y:S01]  /*5af0*/  STL [R1+0x268], R2 ;  /* 0x0002680201007387 */ /* 0x0007e20000100800 */
[-C--:B-1----:R-:W-:Y:S02]  /*5b00*/  IMAD R0, R79, R3.reuse, RZ ;  /* 0x000000034f007224 */ /* 0x082fe400078e02ff */
[----:B--2---:R-:W-:-:S03]  /*5b10*/  IMAD R7, R104, R3, RZ ;  /* 0x0000000368077224 */ /* 0x004fc600078e02ff */
[----:B------:R1:W-:Y:S01]  /*5b20*/  STL [R1+0x264], R0 ;  /* 0x0002640001007387 */ /* 0x0003e20000100800 */
[----:B---3--:R-:W-:-:S03]  /*5b30*/  IMAD R2, R105, R3, RZ ;  /* 0x0000000369027224 */ /* 0x008fc600078e02ff */
[----:B------:R2:W-:Y:S04]  /*5b40*/  STL [R1+0x260], R7 ;  /* 0x0002600701007387 */ /* 0x0005e80000100800 */
[----:B------:R3:W-:Y:S01]  /*5b50*/  STL [R1+0x25c], R2 ;  /* 0x00025c0201007387 */ /* 0x0007e20000100800 */
[-C--:B-1----:R-:W-:Y:S01]  /*5b60*/  IMAD R0, R106, R3.reuse, RZ ;  /* 0x000000036a007224 */ /* 0x082fe200078e02ff */
[----:B------:R-:W1:Y:S01]  /*5b70*/  S2R R73, SR_TID.X ;  /* 0x0000000000497919 */ /* 0x000e620000002100 */
[-C--:B--2---:R-:W-:Y:S02]  /*5b80*/  IMAD R7, R107, R3.reuse, RZ ;  /* 0x000000036b077224 */ /* 0x084fe400078e02ff */
[-C--:B---3--:R-:W-:Y:S01]  /*5b90*/  IMAD R2, R108, R3.reuse, RZ ;  /* 0x000000036c027224 */ /* 0x088fe200078e02ff */
[----:B------:R2:W-:Y:S04]  /*5ba0*/  STL [R1+0x258], R0 ;  /* 0x0002580001007387 */ /* 0x0005e80000100800 */
[----:B------:R3:W-:Y:S04]  /*5bb0*/  STL [R1+0x254], R7 ;  /* 0x0002540701007387 */ /* 0x0007e80000100800 */
[----:B------:R4:W-:Y:S01]  /*5bc0*/  STL [R1+0x250], R2 ;  /* 0x0002500201007387 */ /* 0x0009e20000100800 */
[----:B--2---:R-:W-:-:S02]  /*5bd0*/  IMAD R0, R109, R3, RZ ;  /* 0x000000036d007224 */ /* 0x004fc400078e02ff */
[----:B---3--:R-:W-:-:S03]  /*5be0*/  IMAD R7, R110, R3, RZ ;  /* 0x000000036e077224 */ /* 0x008fc600078e02ff */
[----:B------:R2:W-:Y:S01]  /*5bf0*/  STL [R1+0x24c], R0 ;  /* 0x00024c0001007387 */ /* 0x0005e20000100800 */
[----:B----4-:R-:W-:-:S03]  /*5c00*/  IMAD R2, R111, R3, RZ ;  /* 0x000000036f027224 */ /* 0x010fc600078e02ff */
[----:B------:R3:W-:Y:S04]  /*5c10*/  STL [R1+0x248], R7 ;  /* 0x0002480701007387 */ /* 0x0007e80000100800 */
[----:B------:R4:W-:Y:S01]  /*5c20*/  STL [R1+0x244], R2 ;  /* 0x0002440201007387 */ /* 0x0009e20000100800 */
[-C--:B--2---:R-:W-:Y:S02]  /*5c30*/  IMAD R0, R112, R3.reuse, RZ ;  /* 0x0000000370007224 */ /* 0x084fe400078e02ff */
        /* <DEDUP_REMOVED lines=15> */
[----:B------:R-:W-:Y:S01]  /*5d30*/  STL [R1+0x224], R7 ;  /* 0x0002240701007387 */ /* 0x000fe20000100800 */
[----:B-1----:R-:W-:-:S03]  /*5d40*/  LOP3.LUT R73, R73, 0x7f, RZ, 0xc0, !PT ;  /* 0x0000007f49497812 */ /* 0x002fc600078ec0ff */
[----:B------:R1:W-:Y:S01]  /*5d50*/  STL [R1+0x220], R2 ;  /* 0x0002200201007387 */ /* 0x0003e20000100800 */
[-C--:B--2---:R-:W-:Y:S01]  /*5d60*/  IMAD R0, R121, R3.reuse, RZ ;  /* 0x0000000379007224 */ /* 0x084fe200078e02ff */
[----:B------:R-:W2:Y:S01]  /*5d70*/  S2R R66, SR_TID.X ;  /* 0x0000000000427919 */ /* 0x000ea20000002100 */
[----:B-1----:R-:W-:-:S03]  /*5d80*/  IMAD R2, R122, R3, RZ ;  /* 0x000000037a027224 */ /* 0x002fc600078e02ff */
[----:B------:R-:W-:Y:S04]  /*5d90*/  STL [R1+0x21c], R0 ;  /* 0x00021c0001007387 */ /* 0x000fe80000100800 */
[----:B------:R0:W-:Y:S01]  /*5da0*/  STL [R1+0x218], R2 ;  /* 0x0002180201007387 */ /* 0x0001e20000100800 */
[----:B------:R-:W1:Y:S01]  /*5db0*/  S2R R67, SR_TID.X ;  /* 0x0000000000437919 */ /* 0x000e620000002100 */
[----:B------:R-:W3:Y:S01]  /*5dc0*/  S2R R72, SR_TID.X ;  /* 0x0000000000487919 */ /* 0x000ee20000002100 */
[----:B0-----:R-:W-:Y:S02]  /*5dd0*/  IMAD R2, R73, R6, RZ ;  /* 0x0000000649027224 */ /* 0x001fe400078e02ff */
[----:B------:R-:W0:Y:S01]  /*5de0*/  S2R R73, SR_TID.X ;  /* 0x0000000000497919 */ /* 0x000e220000002100 */
[----:B------:R-:W-:Y:S01]  /*5df0*/  IMAD R7, R123, R3, RZ ;  /* 0x000000037b077224 */ /* 0x000fe200078e02ff */
[----:B--2---:R-:W-:-:S04]  /*5e00*/  SHF.R.U32.HI R66, RZ, 0x7, R66 ;  /* 0x00000007ff427819 */ /* 0x004fc80000011642 */
[----:B------:R-:W-:Y:S01]  /*5e10*/  SGXT.U32 R66, R66, 0x2 ;  /* 0x000000024242781a */ /* 0x000fe20000000000 */
[----:B------:R-:W-:-:S03]  /*5e20*/  IMAD R0, R124, R3, RZ ;  /* 0x000000037c007224 */ /* 0x000fc600078e02ff */
[----:B------:R-:W-:Y:S02]  /*5e30*/  LOP3.LUT R66, R66, 0x10, RZ, 0xfc, !PT ;  /* 0x0000001042427812 */ /* 0x000fe400078efcff */
[----:B-1----:R-:W-:Y:S02]  /*5e40*/  SHF.R.U32.HI R67, RZ, 0x7, R67 ;  /* 0x00000007ff437819 */ /* 0x002fe40000011643 */
[----:B---3--:R-:W-:Y:S02]  /*5e50*/  SHF.R.U32.HI R72, RZ, 0x7, R72 ;  /* 0x00000007ff487819 */ /* 0x008fe40000011648 */
[----:B------:R-:W-:Y:S02]  /*5e60*/  SGXT.U32 R67, R67, 0x2 ;  /* 0x000000024343781a */ /* 0x000fe40000000000 */
[----:B0-----:R-:W-:Y:S02]  /*5e70*/  SHF.R.U32.HI R73, RZ, 0x7, R73 ;  /* 0x00000007ff497819 */ /* 0x001fe40000011649 */
[----:B------:R-:W-:-:S02]  /*5e80*/  SGXT.U32 R72, R72, 0x2 ;  /* 0x000000024848781a */ /* 0x000fc40000000000 */
[----:B------:R-:W-:Y:S02]  /*5e90*/  SGXT.U32 R73, R73, 0x2 ;  /* 0x000000024949781a */ /* 0x000fe40000000000 */
[----:B------:R-:W-:Y:S02]  /*5ea0*/  LOP3.LUT R67, R67, 0xc, RZ, 0xfc, !PT ;  /* 0x0000000c43437812 */ /* 0x000fe400078efcff */
[----:B------:R-:W-:Y:S01]  /*5eb0*/  LOP3.LUT R72, R72, 0x8, RZ, 0xfc, !PT ;  /* 0x0000000848487812 */ /* 0x000fe200078efcff */
[----:B------:R0:W-:Y:S01]  /*5ec0*/  STL [R1+0x214], R7 ;  /* 0x0002140701007387 */ /* 0x0001e20000100800 */
[----:B------:R-:W-:Y:S01]  /*5ed0*/  LOP3.LUT R73, R73, 0x4, RZ, 0xfc, !PT ;  /* 0x0000000449497812 */ /* 0x000fe200078efcff */
[-C--:B------:R-:W-:Y:S02]  /*5ee0*/  IMAD R8, R66, R3.reuse, RZ ;  /* 0x0000000342087224 */ /* 0x080fe400078e02ff */
[----:B------:R1:W-:Y:S01]  /*5ef0*/  STL [R1+0x210], R0 ;  /* 0x0002100001007387 */ /* 0x0003e20000100800 */
[----:B0-----:R-:W-:-:S02]  /*5f00*/  IMAD R7, R72, R3, RZ ;  /* 0x0000000348077224 */ /* 0x001fc400078e02ff */
[-C--:B-1----:R-:W-:Y:S02]  /*5f10*/  IMAD R0, R67, R3.reuse, RZ ;  /* 0x0000000343007224 */ /* 0x082fe400078e02ff */
[----:B------:R-:W-:Y:S01]  /*5f20*/  IMAD R3, R73, R3, RZ ;  /* 0x0000000349037224 */ /* 0x000fe200078e02ff */
[----:B------:R-:W-:Y:S04]  /*5f30*/  STL [R1+0x20c], R8 ;  /* 0x00020c0801007387 */ /* 0x000fe80000100800 */
[----:B------:R0:W-:Y:S04]  /*5f40*/  STL [R1+0x208], R0 ;  /* 0x0002080001007387 */ /* 0x0001e80000100800 */
[----:B------:R1:W-:Y:S04]  /*5f50*/  STL [R1+0x204], R7 ;  /* 0x0002040701007387 */ /* 0x0003e80000100800 */
[----:B------:R1:W-:Y:S01]  /*5f60*/  STL [R1+0x200], R3 ;  /* 0x0002000301007387 */ /* 0x0003e20000100800 */
[----:B------:R-:W-:Y:S01]  /*5f70*/  USHF.R.S32.HI UR5, URZ, 0x1f, UR4 ;  /* 0x0000001fff057899 */ /* 0x000fe20008011404 */
[----:B0-----:R-:W-:-:S02]  /*5f80*/  SHF.R.S32.HI R0, RZ, 0x1f, R2 ;  /* 0x0000001fff007819 */ /* 0x001fc40000011402 */
[----:B------:R-:W-:Y:S02]  /*5f90*/  CS2R R32, SRZ ;  /* 0x0000000000207805 */ /* 0x000fe4000001ff00 */
[----:B------:R-:W-:Y:S01]  /*5fa0*/  CS2R R34, SRZ ;  /* 0x0000000000227805 */ /* 0x000fe2000001ff00 */
[----:B------:R-:W-:Y:S01]  /*5fb0*/  ULEA.HI UR5, UR5, UR4, URZ, 0x7 ;  /* 0x0000000405057291 */ /* 0x000fe2000f8f38ff */
[----:B------:R-:W-:Y:S02]  /*5fc0*/  SHF.L.U64.HI R0, R2, 0x1, R0 ;  /* 0x0000000102007819 */ /* 0x000fe40000010200 */
[----:B------:R-:W-:Y:S02]  /*5fd0*/  CS2R R36, SRZ ;  /* 0x0000000000247805 */ /* 0x000fe4000001ff00 */
[----:B------:R-:W-:Y:S02]  /*5fe0*/  CS2R R38, SRZ ;  /* 0x0000000000267805 */ /* 0x000fe4000001ff00 */
[----:B------:R-:W-:-:S02]  /*5ff0*/  CS2R R40, SRZ ;  /* 0x0000000000287805 */ /* 0x000fc4000001ff00 */
[----:B------:R-:W-:Y:S02]  /*6000*/  CS2R R42, SRZ ;  /* 0x00000000002a7805 */ /* 0x000fe4000001ff00 */
[----:B------:R-:W-:Y:S02]  /*6010*/  CS2R R44, SRZ ;  /* 0x00000000002c7805 */ /* 0x000fe4000001ff00 */
[----:B------:R-:W-:Y:S02]  /*6020*/  CS2R R46, SRZ ;  /* 0x00000000002e7805 */ /* 0x000fe4000001ff00 */
        /* <DEDUP_REMOVED lines=13> */
[----:B------:R-:W-:Y:S01]  /*6100*/  CS2R R90, SRZ ;  /* 0x00000000005a7805 */ /* 0x000fe2000001ff00 */
[----:B------:R-:W-:Y:S01]  /*6110*/  IMAD.SHL.U32 R124, R6, 0x80, RZ ;  /* 0x00000080067c7824 */ /* 0x000fe200078e00ff */
[----:B------:R-:W-:Y:S01]  /*6120*/  CS2R R64, SRZ ;  /* 0x0000000000407805 */ /* 0x000fe2000001ff00 */
[----:B------:R-:W-:Y:S01]  /*6130*/  IMAD.SHL.U32 R2, R2, 0x2, RZ ;  /* 0x0000000202027824 */ /* 0x000fe200078e00ff */
        /* <DEDUP_REMOVED lines=8> */
[----:B------:R-:W-:Y:S01]  /*61c0*/  CS2R R10, SRZ ;  /* 0x00000000000a7805 */ /* 0x000fe2000001ff00 */
[----:B-1----:R-:W-:-:S12]  /*61d0*/  USHF.R.S32.HI UR5, URZ, 0x7, UR5 ;  /* 0x00000007ff057899 */ /* 0x002fd80008011405 */
.L_x_2:
[----:B------:R-:W2:Y:S01]  /*61e0*/  LDL R18, [R1+0x200] ;  /* 0x0002000001127983 */ /* 0x000ea20000100800 */
[----:B------:R-:W0:Y:S03]  /*61f0*/  LDC R6, c[0x0][0x3a8] ;  /* 0x0000ea00ff067b82 */ /* 0x000e260000000800 */
[----:B------:R-:W3:Y:S04]  /*6200*/  LDL R17, [R1+0x204] ;  /* 0x0002040001117983 */ /* 0x000ee80000100800 */
[----:B------:R-:W4:Y:S04]  /*6210*/  LDL R15, [R1+0x208] ;  /* 0x00020800010f7983 */ /* 0x000f280000100800 */
[----:B------:R-:W5:Y:S01]  /*6220*/  LDL R16, [R1+0x20c] ;  /* 0x00020c0001107983 */ /* 0x000f620000100800 */
[----:B------:R-:W-:-:S03]  /*6230*/  PRMT R105, RZ, 0x7610, R105 ;  /* 0x00007610ff697816 */ /* 0x000fc60000000069 */
[----:B------:R-:W-:Y:S04]  /*6240*/  STL [R1+0x440], R55 ;  /* 0x0004403701007387 */ /* 0x000fe80000100800 */
[----:B------:R1:W-:Y:S04]  /*6250*/  STL [R1+0x43c], R8 ;  /* 0x00043c0801007387 */ /* 0x0003e80000100800 */
[----:B------:R-:W-:Y:S04]  /*6260*/  STL [R1+0x438], R9 ;  /* 0x0004380901007387 */ /* 0x000fe80000100800 */
[----:B------:R-:W-:Y:S04]  /*6270*/  STL [R1+0x434], R10 ;  /* 0x0004340a01007387 */ /* 0x000fe80000100800 */
[----:B------:R1:W-:Y:S04]  /*6280*/  STL [R1+0x430], R11 ;  /* 0x0004300b01007387 */ /* 0x0003e80000100800 */
[----:B-1----:R-:W4:Y:S01]  /*6290*/  LDL R8, [R1+0x210] ;  /* 0x0002100001087983 */ /* 0x002f220000100800 */
[----:B------:R-:W1:Y:S01]  /*62a0*/  S2R R3, SR_TID.X ;  /* 0x0000000000037919 */ /* 0x000e620000002100 */
[----:B------:R-:W0:Y:S02]  /*62b0*/  S2R R48, SR_TID.X ;  /* 0x0000000000307919 */ /* 0x000e240000002100 */
[----:B------:R-:W5:Y:S04]  /*62c0*/  LDL R11, [R1+0x214] ;  /* 0x00021400010b7983 */ /* 0x000f680000100800 */
[----:B------:R-:W5:Y:S01]  /*62d0*/  LDL R9, [R1+0x218] ;  /* 0x0002180001097983 */ /* 0x000f620000100800 */
[----:B------:R-:W-:-:S02]  /*62e0*/  PRMT R27, RZ, 0x7610, R27 ;  /* 0x00007610ff1b7816 */ /* 0x000fc4000000001b */
[----:B------:R-:W-:Y:S01]  /*62f0*/  PRMT R104, RZ, 0x7610, R104 ;  /* 0x00007610ff687816 */ /* 0x000fe20000000068 */
[----:B------:R-:W5:Y:S01]  /*6300*/  LDL R10, [R1+0x220] ;  /* 0x00022000010a7983 */ /* 0x000f620000100800 */
[----:B------:R-:W-:Y:S02]  /*6310*/  PRMT R26, RZ, 0x7610, R26 ;  /* 0x00007610ff1a7816 */ /* 0x000fe4000000001a */
[----:B------:R-:W-:Y:S01]  /*6320*/  PRMT R79, RZ, 0x7610, R79 ;  /* 0x00007610ff4f7816 */ /* 0x000fe2000000004f */
[----:B------:R-:W5:Y:S01]  /*6330*/  LDL R55, [R1+0x230] ;  /* 0x0002300001377983 */ /* 0x000f620000100800 */
[----:B------:R-:W-:-:S03]  /*6340*/  PRMT R25, RZ, 0x7610, R25 ;  /* 0x00007610ff197816 */ /* 0x000fc60000000019 */
[----:B------:R-:W5:Y:S01]  /*6350*/  LDL R19, [R1+0x234] ;  /* 0x0002340001137983 */ /* 0x000f620000100800 */
[----:B-1----:R-:W-:Y:S02]  /*6360*/  SHF.R.U32.HI R3, RZ, 0x7, R3 ;  /* 0x00000007ff037819 */ /* 0x002fe40000011603 */
[----:B0-----:R-:W-:Y:S02]  /*6370*/  SHF.R.U32.HI R13, RZ, 0x7, R48 ;  /* 0x00000007ff0d7819 */ /* 0x001fe40000011630 */
[----:B------:R-:W-:Y:S02]  /*6380*/  SGXT.U32 R3, R3, 0x2 ;  /* 0x000000020303781a */ /* 0x000fe40000000000 */
[----:B------:R-:W-:-:S03]  /*6390*/  SGXT.U32 R13, R13, 0x2 ;  /* 0x000000020d0d781a */ /* 0x000fc60000000000 */
[----:B------:R-:W-:Y:S01]  /*63a0*/  IMAD R3, R3, R6, RZ ;  /* 0x0000000603037224 */ /* 0x000fe200078e02ff */
[----:B------:R-:W-:-:S03]  /*63b0*/  ISETP.GE.AND P0, PT, R13, UR8, PT ;  /* 0x000000080d007c0c */ /* 0x000fc6000bf06270 */
[----:B------:R-:W-:Y:S01]  /*63c0*/  IMAD.WIDE R6, R3, 0x2, R4 ;  /* 0x0000000203067825 */ /* 0x000fe200078e0204 */
[C---:B------:R-:W-:Y:S02]  /*63d0*/  LOP3.LUT R3, R13.reuse, 0x4, RZ, 0xfc, !PT ;  /* 0x000000040d037812 */ /* 0x040fe400078efcff */
[----:B------:R-:W-:Y:S02]  /*63e0*/  LOP3.LUT R12, R13, 0x8, RZ, 0xfc, !PT ;  /* 0x000000080d0c7812 */ /* 0x000fe400078efcff */
[----:B------:R-:W-:Y:S02]  /*63f0*/  ISETP.GE.AND P1, PT, R3, UR8, PT ;  /* 0x0000000803007c0c */ /* 0x000fe4000bf26270 */
[----:B------:R-:W-:-:S03]  /*6400*/  ISETP.GE.AND P2, PT, R12, UR8, PT ;  /* 0x000000080c007c0c */ /* 0x000fc6000bf46270 */
[----:B------:R2:W5:Y:S02]  /*6410*/  @!P0 LDG.E.U16 R105, desc[UR10][R6.64] ;  /* 0x0000000a06698981 */ /* 0x000564000c1e1500 */
[--C-:B--2---:R-:W-:Y:S02]  /*6420*/  IMAD.WIDE R6, R18, 0x2, R4.reuse ;  /* 0x0000000212067825 */ /* 0x104fe400078e0204 */
[----:B------:R-:W2:Y:S04]  /*6430*/  LDL R18, [R1+0x21c] ;  /* 0x00021c0001127983 */ /* 0x000ea80000100800 */
[----:B------:R3:W2:Y:S02]  /*6440*/  @!P1 LDG.E.U16 R27, desc[UR10][R6.64] ;  /* 0x0000000a061b9981 */ /* 0x0006a4000c1e1500 */
[----:B---3--:R-:W-:-:S05]  /*6450*/  IMAD.WIDE R6, R17, 0x2, R4 ;  /* 0x0000000211067825 */ /* 0x008fca00078e0204 */
[----:B------:R4:W3:Y:S02]  /*6460*/  @!P2 LDG.E.U16 R104, desc[UR10][R6.64] ;  /* 0x0000000a0668a981 */ /* 0x0008e4000c1e1500 */
[----:B----4-:R-:W-:Y:S02]  /*6470*/  IMAD.WIDE R6, R8, 0x2, R4 ;  /* 0x0000000208067825 */ /* 0x010fe400078e0204 */
[----:B------:R-:W4:Y:S01]  /*6480*/  LDL R8, [R1+0x224] ;  /* 0x0002240001087983 */ /* 0x000f220000100800 */
[----:B------:R-:W-:-:S04]  /*6490*/  LOP3.LUT R14, R13, 0xc, RZ, 0xfc, !PT ;  /* 0x0000000c0d0e7812 */ /* 0x000fc800078efcff */
[----:B------:R-:W-:Y:S02]  /*64a0*/  ISETP.GE.AND P3, PT, R14, UR8, PT ;  /* 0x000000080e007c0c */ /* 0x000fe4000bf66270 */
[----:B------:R-:W-:-:S04]  /*64b0*/  LOP3.LUT R14, R13, 0x10, RZ, 0xfc, !PT ;  /* 0x000000100d0e7812 */ /* 0x000fc800078efcff */
[----:B------:R-:W-:Y:S02]  /*64c0*/  ISETP.GE.AND P5, PT, R14, UR8, PT ;  /* 0x000000080e007c0c */ /* 0x000fe4000bfa6270 */
[----:B------:R-:W-:-:S04]  /*64d0*/  LOP3.LUT R14, R13, 0x1c, RZ, 0xfc, !PT ;  /* 0x0000001c0d0e7812 */ /* 0x000fc800078efcff */
[----:B------:R-:W-:Y:S01]  /*64e0*/  ISETP.GE.AND P1, PT, R14, UR8, PT ;  /* 0x000000080e007c0c */ /* 0x000fe2000bf26270 */
[----:B------:R-:W-:-:S04]  /*64f0*/  IMAD.WIDE R14, R15, 0x2, R4 ;  /* 0x000000020f0e7825 */ /* 0x000fc800078e0204 */
[--C-:B-----5:R-:W-:Y:S01]  /*6500*/  IMAD.WIDE R16, R16, 0x2, R4.reuse ;  /* 0x0000000210107825 */ /* 0x120fe200078e0204 */
[----:B------:R0:W5:Y:S04]  /*6510*/  @!P3 LDG.E.U16 R26, desc[UR10][R14.64] ;  /* 0x0000000a0e1ab981 */ /* 0x000168000c1e1500 */
[----:B------:R1:W3:Y:S01]  /*6520*/  @!P5 LDG.E.U16 R79, desc[UR10][R16.64] ;  /* 0x0000000a104fd981 */ /* 0x0002e2000c1e1500 */
[----:B0-----:R-:W-:-:S03]  /*6530*/  IMAD.WIDE R14, R11, 0x2, R4 ;  /* 0x000000020b0e7825 */ /* 0x001fc600078e0204 */
[----:B------:R-:W3:Y:S01]  /*6540*/  LDL R11, [R1+0x228] ;  /* 0x00022800010b7983 */ /* 0x000ee20000100800 */
[----:B-1----:R-:W-:-:S03]  /*6550*/  IMAD.WIDE R16, R9, 0x2, R4 ;  /* 0x0000000209107825 */ /* 0x002fc600078e0204 */
[----:B------:R-:W5:Y:S01]  /*6560*/  LDL R9, [R1+0x22c] ;  /* 0x00022c0001097983 */ /* 0x000f620000100800 */
[C---:B------:R-:W-:Y:S02]  /*6570*/  LOP3.LUT R12, R13.reuse, 0x14, RZ, 0xfc, !PT ;  /* 0x000000140d0c7812 */ /* 0x040fe400078efcff */
[----:B------:R-:W-:Y:S02]  /*6580*/  LOP3.LUT R3, R13, 0x18, RZ, 0xfc, !PT ;  /* 0x000000180d037812 */ /* 0x000fe400078efcff */
[----:B------:R-:W-:Y:S02]  /*6590*/  ISETP.GE.AND P4, PT, R12, UR8, PT ;  /* 0x000000080c007c0c */ /* 0x000fe4000bf86270 */
[----:B------:R-:W-:Y:S02]  /*65a0*/  ISETP.GE.AND P0, PT, R3, UR8, PT ;  /* 0x0000000803007c0c */ /* 0x000fe4000bf06270 */
[----:B------:R-:W-:Y:S02]  /*65b0*/  PRMT R78, RZ, 0x7610, R78 ;  /* 0x00007610ff4e7816 */ /* 0x000fe4000000004e */
[----:B------:R-:W-:-:S06]  /*65c0*/  PRMT R24, RZ, 0x7610, R24 ;  /* 0x00007610ff187816 */ /* 0x000fcc0000000018 */
[----:B------:R-:W5:Y:S04]  /*65d0*/  @!P1 LDG.E.U16 R24, desc[UR10][R16.64] ;  /* 0x0000000a10189981 */ /* 0x000f68000c1e1500 */
[----:B------:R-:W5:Y:S04]  /*65e0*/  @!P4 LDG.E.U16 R25, desc[UR10][R6.64] ;  /* 0x0000000a0619c981 */ /* 0x000f68000c1e1500 */
[----:B------:R0:W5:Y:S02]  /*65f0*/  @!P0 LDG.E.U16 R78, desc[UR10][R14.64] ;  /* 0x0000000a0e4e8981 */ /* 0x000164000c1e1500 */
[----:B0-----:R-:W-:-:S02]  /*6600*/  IMAD.WIDE R14, R10, 0x2, R4 ;  /* 0x000000020a0e7825 */ /* 0x001fc400078e0204 */
[----:B------:R-:W5:Y:S02]  /*6610*/  LDL R10, [R1+0x23c] ;  /* 0x00023c00010a7983 */ /* 0x000f640000100800 */
[--C-:B--2---:R-:W-:Y:S02]  /*6620*/  IMAD.WIDE R6, R18, 0x2, R4.reuse ;  /* 0x0000000212067825 */ /* 0x104fe400078e0204 */
[----:B------:R-:W2:Y:S02]  /*6630*/  LDL R18, [R1+0x238] ;  /* 0x0002380001127983 */ /* 0x000ea40000100800 */
[----:B----4-:R-:W-:Y:S02]  /*6640*/  IMAD.WIDE R16, R8, 0x2, R4 ;  /* 0x0000000208107825 */ /* 0x010fe400078e0204 */
[----:B------:R-:W4:Y:S01]  /*6650*/  LDL R8, [R1+0x240] ;  /* 0x0002400001087983 */ /* 0x000f220000100800 */
[C---:B------:R-:W-:Y:S02]  /*6660*/  LOP3.LUT R3, R13.reuse, 0x20, RZ, 0xfc, !PT ;  /* 0x000000200d037812 */ /* 0x040fe400078efcff */
[----:B------:R-:W-:-:S02]  /*6670*/  LOP3.LUT R12, R13, 0x24, RZ, 0xfc, !PT ;  /* 0x000000240d0c7812 */ /* 0x000fc400078efcff */
[----:B------:R-:W-:Y:S02]  /*6680*/  ISETP.GE.AND P2, PT, R3, UR8, PT ;  /* 0x0000000803007c0c */ /* 0x000fe4000bf46270 */
[----:B------:R-:W-:Y:S02]  /*6690*/  ISETP.GE.AND P3, PT, R12, UR8, PT ;  /* 0x000000080c007c0c */ /* 0x000fe4000bf66270 */
[----:B------:R-:W-:Y:S02]  /*66a0*/  PRMT R77, RZ, 0x7610, R77 ;  /* 0x00007610ff4d7816 */ /* 0x000fe4000000004d */
[----:B------:R-:W-:-:S07]  /*66b0*/  PRMT R23, RZ, 0x7610, R23 ;  /* 0x00007610ff177816 */ /* 0x000fce0000000017 */
[----:B------:R3:W4:Y:S01]  /*66c0*/  @!P2 LDG.E.U16 R77, desc[UR10][R6.64] ;  /* 0x0000000a064da981 */ /* 0x000722000c1e1500 */
[----:B------:R-:W-:-:S03]  /*66d0*/  LOP3.LUT R3, R13, 0x28, RZ, 0xfc, !PT ;  /* 0x000000280d037812 */ /* 0x000fc600078efcff */
[----:B------:R5:W4:Y:S01]  /*66e0*/  @!P3 LDG.E.U16 R23, desc[UR10][R14.64] ;  /* 0x0000000a0e17b981 */ /* 0x000b22000c1e1500 */
[----:B------:R-:W-:Y:S01]  /*66f0*/  LOP3.LUT R12, R13, 0x2c, RZ, 0xfc, !PT ;  /* 0x0000002c0d0c7812 */ /* 0x000fe200078efcff */
[--C-:B---3--:R-:W-:Y:S02]  /*6700*/  IMAD.WIDE R6, R11, 0x2, R4.reuse ;  /* 0x000000020b067825 */ /* 0x108fe400078e0204 */
[----:B------:R-:W3:Y:S02]  /*6710*/  LDL R11, [R1+0x244] ;  /* 0x00024400010b7983 */ /* 0x000ee40000100800 */
[----:B-----5:R-:W-:Y:S02]  /*6720*/  IMAD.WIDE R14, R9, 0x2, R4 ;  /* 0x00000002090e7825 */ /* 0x020fe400078e0204 */
[----:B------:R-:W5:Y:S01]  /*6730*/  LDL R9, [R1+0x248] ;  /* 0x0002480001097983 */ /* 0x000f620000100800 */
[----:B------:R-:W-:Y:S02]  /*6740*/  ISETP.GE.AND P5, PT, R3, UR8, PT ;  /* 0x0000000803007c0c */ /* 0x000fe4000bfa6270 */
[----:B------:R-:W-:-:S02]  /*6750*/  LOP3.LUT R3, R13, 0x30, RZ, 0xfc, !PT ;  /* 0x000000300d037812 */ /* 0x000fc400078efcff */
[----:B------:R-:W-:Y:S02]  /*6760*/  ISETP.GE.AND P4, PT, R12, UR8, PT ;  /* 0x000000080c007c0c */ /* 0x000fe4000bf86270 */
[----:B------:R-:W-:Y:S02]  /*6770*/  LOP3.LUT R12, R13, 0x34, RZ, 0xfc, !PT ;  /* 0x000000340d0c7812 */ /* 0x000fe400078efcff */
[----:B------:R-:W-:Y:S02]  /*6780*/  ISETP.GE.AND P1, PT, R3, UR8, PT ;  /* 0x0000000803007c0c */ /* 0x000fe4000bf26270 */
[----:B------:R-:W-:Y:S02]  /*6790*/  PRMT R76, RZ, 0x7610, R76 ;  /* 0x00007610ff4c7816 */ /* 0x000fe4000000004c */
[----:B------:R-:W-:Y:S02]  /*67a0*/  LOP3.LUT R3, R13, 0x38, RZ, 0xfc, !PT ;  /* 0x000000380d037812 */ /* 0x000fe400078efcff */
[----:B------:R-:W-:-:S02]  /*67b0*/  ISETP.GE.AND P0, PT, R12, UR8, PT ;  /* 0x000000080c007c0c */ /* 0x000fc4000bf06270 */
[----:B------:R-:W-:Y:S01]  /*67c0*/  PRMT R22, RZ, 0x7610, R22 ;  /* 0x00007610ff167816 */ /* 0x000fe20000000016 */
[----:B------:R-:W5:Y:S01]  /*67d0*/  @!P5 LDG.E.U16 R76, desc[UR10][R16.64] ;  /* 0x0000000a104cd981 */ /* 0x000f62000c1e1500 */
[----:B------:R-:W-:Y:S02]  /*67e0*/  ISETP.GE.AND P2, PT, R3, UR8, PT ;  /* 0x0000000803007c0c */ /* 0x000fe4000bf46270 */
[----:B------:R-:W-:Y:S02]  /*67f0*/  PRMT R75, RZ, 0x7610, R75 ;  /* 0x00007610ff4b7816 */ /* 0x000fe4000000004b */
[----:B------:R-:W-:Y:S01]  /*6800*/  LOP3.LUT R12, R13, 0x3c, RZ, 0xfc, !PT ;  /* 0x0000003c0d0c7812 */ /* 0x000fe200078efcff */
[----:B------:R0:W5:Y:S01]  /*6810*/  @!P4 LDG.E.U16 R22, desc[UR10][R6.64] ;  /* 0x0000000a0616c981 */ /* 0x000162000c1e1500 */
[----:B------:R-:W-:-:S03]  /*6820*/  PRMT R3, RZ, 0x7610, R3 ;  /* 0x00007610ff037816 */ /* 0x000fc60000000003 */
[----:B------:R-:W5:Y:S01]  /*6830*/  LDL R16, [R1+0x24c] ;  /* 0x00024c0001107983 */ /* 0x000f620000100800 */
[----:B------:R-:W-:Y:S02]  /*6840*/  ISETP.GE.AND P3, PT, R12, UR8, PT ;  /* 0x000000080c007c0c */ /* 0x000fe4000bf66270 */
[----:B------:R-:W-:Y:S01]  /*6850*/  PRMT R74, RZ, 0x7610, R74 ;  /* 0x00007610ff4a7816 */ /* 0x000fe2000000004a */
[----:B------:R1:W5:Y:S01]  /*6860*/  @!P1 LDG.E.U16 R75, desc[UR10][R14.64] ;  /* 0x0000000a0e4b9981 */ /* 0x000362000c1e1500 */
[----:B0-----:R-:W-:Y:S01]  /*6870*/  IMAD.WIDE R6, R55, 0x2, R4 ;  /* 0x0000000237067825 */ /* 0x001fe200078e0204 */
[----:B------:R-:W-:Y:S02]  /*6880*/  LOP3.LUT R12, R13, 0x40, RZ, 0xfc, !PT ;  /* 0x000000400d0c7812 */ /* 0x000fe400078efcff */
[----:B------:R-:W5:Y:S01]  /*6890*/  LDL R17, [R1+0x264] ;  /* 0x0002640001117983 */ /* 0x000f620000100800 */
[----:B------:R-:W-:-:S03]  /*68a0*/  PRMT R21, RZ, 0x7610, R21 ;  /* 0x00007610ff157816 */ /* 0x000fc60000000015 */
[----:B------:R2:W5:Y:S01]  /*68b0*/  @!P0 LDG.E.U16 R3, desc[UR10][R6.64] ;  /* 0x0000000a06038981 */ /* 0x000562000c1e1500 */
[----:B-1----:R-:W-:Y:S01]  /*68c0*/  IMAD.WIDE R14, R19, 0x2, R4 ;  /* 0x00000002130e7825 */ /* 0x002fe200078e0204 */
[----:B------:R-:W-:-:S04]  /*68d0*/  ISETP.GE.AND P0, PT, R12, UR8, PT ;  /* 0x000000080c007c0c */ /* 0x000fc8000bf06270 */
[----:B------:R-:W5:Y:S01]  /*68e0*/  @!P2 LDG.E.U16 R74, desc[UR10][R14.64] ;  /* 0x0000000a0e4aa981 */ /* 0x000f62000c1e1500 */
[----:B------:R-:W-:-:S03]  /*68f0*/  PRMT R51, RZ, 0x7610, R51 ;  /* 0x00007610ff337816 */ /* 0x000fc60000000033 */
[----:B------:R-:W5:Y:S01]  /*6900*/  LDL R14, [R1+0x250] ;  /* 0x00025000010e7983 */ /* 0x000f620000100800 */
[--C-:B--2---:R-:W-:Y:S01]  /*6910*/  IMAD.WIDE R6, R18, 0x2, R4.reuse ;  /* 0x0000000212067825 */ /* 0x104fe200078e0204 */
[----:B------:R-:W-:Y:S02]  /*6920*/  LOP3.LUT R12, R13, 0x44, RZ, 0xfc, !PT ;  /* 0x000000440d0c7812 */ /* 0x000fe400078efcff */
[----:B------:R-:W2:Y:S04]  /*6930*/  LDL R18, [R1+0x1f4] ;  /* 0x0001f40001127983 */ /* 0x000ea80000100800 */
[----:B------:R0:W2:Y:S02]  /*6940*/  @!P3 LDG.E.U16 R21, desc[UR10][R6.64] ;  /* 0x0000000a0615b981 */ /* 0x0000a4000c1e1500 */
[----:B0-----:R-:W-:-:S02]  /*6950*/  IMAD.WIDE R6, R10, 0x2, R4 ;  /* 0x000000020a067825 */ /* 0x001fc400078e0204 */
[----:B------:R-:W2:Y:S04]  /*6960*/  LDL R10, [R1+0x254] ;  /* 0x00025400010a7983 */ /* 0x000ea80000100800 */
[----:B------:R4:W2:Y:S02]  /*6970*/  @!P0 LDG.E.U16 R51, desc[UR10][R6.64] ;  /* 0x0000000a06338981 */ /* 0x0008a4000c1e1500 */
[----:B----4-:R-:W-:Y:S02]  /*6980*/  IMAD.WIDE R6, R8, 0x2, R4 ;  /* 0x0000000208067825 */ /* 0x010fe400078e0204 */
[----:B------:R-:W4:Y:S01]  /*6990*/  LDL R8, [R1+0x258] ;  /* 0x0002580001087983 */ /* 0x000f220000100800 */
[----:B------:R-:W-:Y:S02]  /*69a0*/  ISETP.GE.AND P1, PT, R12, UR8, PT ;  /* 0x000000080c007c0c */ /* 0x000fe4000bf26270 */
[----:B------:R-:W-:-:S11]  /*69b0*/  PRMT R20, RZ, 0x7610, R20 ;  /* 0x00007610ff147816 */ /* 0x000fd60000000014 */
[----:B------:R0:W4:Y:S02]  /*69c0*/  @!P1 LDG.E.U16 R20, desc[UR10][R6.64] ;  /* 0x0000000a06149981 */ /* 0x000124000c1e1500 */
[----:B0-----:R-:W-:-:S04]  /*69d0*/  LOP3.LUT R6, R13, 0x48, RZ, 0xfc, !PT ;  /* 0x000000480d067812 */ /* 0x001fc800078efcff */
[----:B------:R-:W-:Y:S02]  /*69e0*/  ISETP.GE.AND P0, PT, R6, UR8, PT ;  /* 0x0000000806007c0c */ /* 0x000fe4000bf06270 */
[----:B------:R-:W-:Y:S02]  /*69f0*/  LOP3.LUT R6, R13, 0x4c, RZ, 0xfc, !PT ;  /* 0x0000004c0d067812 */ /* 0x000fe400078efcff */
[----:B------:R-:W-:Y:S02]  /*6a00*/  PRMT R50, RZ, 0x7610, R50 ;  /* 0x00007610ff327816 */ /* 0x000fe40000000032 */
[----:B------:R-:W-:Y:S01]  /*6a10*/  ISETP.GE.AND P1, PT, R6, UR8, PT ;  /* 0x0000000806007c0c */ /* 0x000fe2000bf26270 */
[----:B---3--:R-:W-:Y:S01]  /*6a20*/  IMAD.WIDE R6, R11, 0x2, R4 ;  /* 0x000000020b067825 */ /* 0x008fe200078e0204 */
[----:B------:R-:W-:Y:S01]  /*6a30*/  PRMT R12, RZ, 0x7610, R12 ;  /* 0x00007610ff0c7816 */ /* 0x000fe2000000000c */
[----:B------:R-:W3:Y:S04]  /*6a40*/  LDL R11, [R1+0x25c] ;  /* 0x00025c00010b7983 */ /* 0x000ee80000100800 */
[----:B------:R5:W3:Y:S02]  /*6a50*/  @!P0 LDG.E.U16 R50, desc[UR10][R6.64] ;  /* 0x0000000a06328981 */ /* 0x000ae4000c1e1500 */
[----:B-----5:R-:W-:Y:S01]  /*6a60*/  IMAD.WIDE R6, R9, 0x2, R4 ;  /* 0x0000000209067825 */ /* 0x020fe200078e0204 */
[----:B------:R-:W-:Y:S01]  /*6a70*/  PRMT R49, RZ, 0x7610, R49 ;  /* 0x00007610ff317816 */ /* 0x000fe20000000031 */
[----:B------:R-:W5:Y:S04]  /*6a80*/  LDL R9, [R1+0x260] ;  /* 0x0002600001097983 */ /* 0x000f680000100800 */
[----:B------:R0:W5:Y:S02]  /*6a90*/  @!P1 LDG.E.U16 R12, desc[UR10][R6.64] ;  /* 0x0000000a060c9981 */ /* 0x000164000c1e1500 */
[----:B0-----:R-:W-:-:S04]  /*6aa0*/  LOP3.LUT R6, R13, 0x50, RZ, 0xfc, !PT ;  /* 0x000000500d067812 */ /* 0x001fc800078efcff */
[----:B------:R-:W-:Y:S02]  /*6ab0*/  ISETP.GE.AND P0, PT, R6, UR8, PT ;  /* 0x0000000806007c0c */ /* 0x000fe4000bf06270 */
[----:B------:R-:W-:-:S04]  /*6ac0*/  LOP3.LUT R6, R13, 0x54, RZ, 0xfc, !PT ;  /* 0x000000540d067812 */ /* 0x000fc800078efcff */
[----:B------:R-:W-:Y:S01]  /*6ad0*/  ISETP.GE.AND P1, PT, R6, UR8, PT ;  /* 0x0000000806007c0c */ /* 0x000fe2000bf26270 */
[--C-:B------:R-:W-:Y:S02]  /*6ae0*/  IMAD.WIDE R6, R16, 0x2, R4.reuse ;  /* 0x0000000210067825 */ /* 0x100fe400078e0204 */
[----:B------:R-:W5:Y:S04]  /*6af0*/  LDL R16, [R1+0x26c] ;  /* 0x00026c0001107983 */ /* 0x000f680000100800 */
[----:B------:R0:W5:Y:S02]  /*6b00*/  @!P0 LDG.E.U16 R49, desc[UR10][R6.64] ;  /* 0x0000000a06318981 */ /* 0x000164000c1e1500 */
[----:B0-----:R-:W-:Y:S01]  /*6b10*/  LOP3.LUT R7, R13, 0x58, RZ, 0xfc, !PT ;  /* 0x000000580d077812 */ /* 0x001fe200078efcff */
[----:B------:R-:W-:Y:S01]  /*6b20*/  IMAD.WIDE R14, R14, 0x2, R4 ;  /* 0x000000020e0e7825 */ /* 0x000fe200078e0204 */
[----:B------:R-:W-:-:S02]  /*6b30*/  PRMT R6, RZ, 0x7610, R6 ;  /* 0x00007610ff067816 */ /* 0x000fc40000000006 */
[----:B------:R-:W-:Y:S02]  /*6b40*/  ISETP.GE.AND P0, PT, R7, UR8, PT ;  /* 0x0000000807007c0c */ /* 0x000fe4000bf06270 */
[----:B------:R-:W-:Y:S02]  /*6b50*/  PRMT R31, RZ, 0x7610, R31 ;  /* 0x00007610ff1f7816 */ /* 0x000fe4000000001f */
[----:B------:R2:W5:Y:S02]  /*6b60*/  @!P1 LDG.E.U16 R6, desc[UR10][R14.64] ;  /* 0x0000000a0e069981 */ /* 0x000564000c1e1500 */
[--C-:B--2---:R-:W-:Y:S02]  /*6b70*/  IMAD.WIDE R14, R10, 0x2, R4.reuse ;  /* 0x000000020a0e7825 */ /* 0x104fe400078e0204 */
[----:B------:R-:W2:Y:S05]  /*6b80*/  LDL R10, [R1+0x268] ;  /* 0x00026800010a7983 */ /* 0x000eaa0000100800 */
[----:B------:R4:W2:Y:S02]  /*6b90*/  @!P0 LDG.E.U16 R31, desc[UR10][R14.64] ;  /* 0x0000000a0e1f8981 */ /* 0x0008a4000c1e1500 */
[----:B----4-:R-:W-:-:S02]  /*6ba0*/  IMAD.WIDE R14, R8, 0x2, R4 ;  /* 0x00000002080e7825 */ /* 0x010fc400078e0204 */
[----:B------:R-:W4:Y:S01]  /*6bb0*/  LDL R8, [R1+0x274] ;  /* 0x0002740001087983 */ /* 0x000f220000100800 */
[----:B------:R-:W-:-:S04]  /*6bc0*/  LOP3.LUT R7, R13, 0x5c, RZ, 0xfc, !PT ;  /* 0x0000005c0d077812 */ /* 0x000fc800078efcff */
[----:B------:R-:W-:Y:S02]  /*6bd0*/  ISETP.GE.AND P1, PT, R7, UR8, PT ;  /* 0x0000000807007c0c */ /* 0x000fe4000bf26270 */
[----:B------:R-:W-:Y:S02]  /*6be0*/  LOP3.LUT R7, R13, 0x60, RZ, 0xfc, !PT ;  /* 0x000000600d077812 */ /* 0x000fe400078efcff */
[----:B------:R-:W-:Y:S02]  /*6bf0*/  PRMT R106, RZ, 0x7610, R106 ;  /* 0x00007610ff6a7816 */ /* 0x000fe4000000006a */
[----:B------:R-:W-:Y:S02]  /*6c00*/  ISETP.GE.AND P0, PT, R7, UR8, PT ;  /* 0x0000000807007c0c */ /* 0x000fe4000bf06270 */
[----:B------:R-:W-:Y:S02]  /*6c10*/  LOP3.LUT R7, R13, 0x64, RZ, 0xfc, !PT ;  /* 0x000000640d077812 */ /* 0x000fe400078efcff */
[----:B------:R-:W-:-:S03]  /*6c20*/  PRMT R30, RZ, 0x7610, R30 ;  /* 0x00007610ff1e7816 */ /* 0x000fc6000000001e */
[----:B------:R3:W4:Y:S01]  /*6c30*/  @!P1 LDG.E.U16 R106, desc[UR10][R14.64] ;  /* 0x0000000a0e6a9981 */ /* 0x000722000c1e1500 */
[----:B------:R-:W-:Y:S02]  /*6c40*/  ISETP.GE.AND P1, PT, R7, UR8, PT ;  /* 0x0000000807007c0c */ /* 0x000fe4000bf26270 */
[----:B------:R-:W-:Y:S02]  /*6c50*/  LOP3.LUT R7, R13, 0x68, RZ, 0xfc, !PT ;  /* 0x000000680d077812 */ /* 0x000fe400078efcff */
[----:B------:R-:W-:Y:S01]  /*6c60*/  PRMT R110, RZ, 0x7610, R110 ;  /* 0x00007610ff6e7816 */ /* 0x000fe2000000006e */
[----:B---3--:R-:W-:Y:S01]  /*6c70*/  IMAD.WIDE R14, R11, 0x2, R4 ;  /* 0x000000020b0e7825 */ /* 0x008fe200078e0204 */
[----:B------:R-:W-:Y:S01]  /*6c80*/  PRMT R29, RZ, 0x7610, R29 ;  /* 0x00007610ff1d7816 */ /* 0x000fe2000000001d */
[----:B------:R-:W3:Y:S04]  /*6c90*/  LDL R11, [R1+0x278] ;  /* 0x00027800010b7983 */ /* 0x000ee80000100800 */
[----:B------:R5:W3:Y:S01]  /*6ca0*/  @!P0 LDG.E.U16 R30, desc[UR10][R14.64] ;  /* 0x0000000a0e1e8981 */ /* 0x000ae2000c1e1500 */
[----:B------:R-:W-:-:S02]  /*6cb0*/  ISETP.GE.AND P0, PT, R7, UR8, PT ;  /* 0x0000000807007c0c */ /* 0x000fc4000bf06270 */
[----:B------:R-:W-:Y:S01]  /*6cc0*/  LOP3.LUT R7, R13, 0x70, RZ, 0xfc, !PT ;  /* 0x000000700d077812 */ /* 0x000fe200078efcff */
[--C-:B-----5:R-:W-:Y:S02]  /*6cd0*/  IMAD.WIDE R14, R9, 0x2, R4.reuse ;  /* 0x00000002090e7825 */ /* 0x120fe400078e0204 */
[----:B------:R-:W5:Y:S04]  /*6ce0*/  LDL R9, [R1+0x270] ;  /* 0x0002700001097983 */ /* 0x000f680000100800 */
[----:B------:R0:W3:Y:S01]  /*6cf0*/  @!P1 LDG.E.U16 R110, desc[UR10][R14.64] ;  /* 0x0000000a0e6e9981 */ /* 0x0000e2000c1e1500 */
[----:B------:R-:W-:Y:S02]  /*6d00*/  ISETP.GE.AND P1, PT, R7, UR8, PT ;  /* 0x0000000807007c0c */ /* 0x000fe4000bf26270 */
[----:B------:R-:W-:Y:S01]  /*6d10*/  LOP3.LUT R7, R13, 0x6c, RZ, 0xfc, !PT ;  /* 0x0000006c0d077812 */ /* 0x000fe200078efcff */
[----:B0-----:R-:W-:Y:S01]  /*6d20*/  IMAD.WIDE R14, R17, 0x2, R4 ;  /* 0x00000002110e7825 */ /* 0x001fe200078e0204 */
[----:B------:R-:W-:-:S04]  /*6d30*/  PRMT R28, RZ, 0x7610, R28 ;  /* 0x00007610ff1c7816 */ /* 0x000fc8000000001c */
[----:B------:R0:W3:Y:S01]  /*6d40*/  @!P0 LDG.E.U16 R29, desc[UR10][R14.64] ;  /* 0x0000000a0e1d8981 */ /* 0x0000e2000c1e1500 */
[----:B------:R-:W-:Y:S02]  /*6d50*/  ISETP.GE.AND P0, PT, R7, UR8, PT ;  /* 0x0000000807007c0c */ /* 0x000fe4000bf06270 */
[----:B------:R-:W-:Y:S01]  /*6d60*/  PRMT R107, RZ, 0x7610, R107 ;  /* 0x00007610ff6b7816 */ /* 0x000fe2000000006b */
[----:B0-----:R-:W-:-:S05]  /*6d70*/  IMAD.WIDE R14, R16, 0x2, R4 ;  /* 0x00000002100e7825 */ /* 0x001fca00078e0204 */
[----:B------:R2:W3:Y:S02]  /*6d80*/  @!P1 LDG.E.U16 R28, desc[UR10][R14.64] ;  /* 0x0000000a0e1c9981 */ /* 0x0004e4000c1e1500 */
[----:B--2---:R-:W-:-:S05]  /*6d90*/  IMAD.WIDE R14, R10, 0x2, R4 ;  /* 0x000000020a0e7825 */ /* 0x004fca00078e0204 */
[----:B------:R4:W2:Y:S02]  /*6da0*/  @!P0 LDG.E.U16 R107, desc[UR10][R14.64] ;  /* 0x0000000a0e6b8981 */ /* 0x0008a4000c1e1500 */
[----:B----4-:R-:W-:Y:S02]  /*6db0*/  IMAD.WIDE R14, R8, 0x2, R4 ;  /* 0x00000002080e7825 */ /* 0x010fe400078e0204 */
[----:B------:R-:W4:Y:S04]  /*6dc0*/  LDL R8, [R1+0x1ac] ;  /* 0x0001ac0001087983 */ /* 0x000f280000100800 */
[----:B------:R-:W2:Y:S01]  /*6dd0*/  LDL.LU R124, [R1+0x64] ;  /* 0x00006400017c7983 */ /* 0x000ea20000300800 */
[----:B------:R-:W-:-:S04]  /*6de0*/  LOP3.LUT R7, R13, 0x78, RZ, 0xfc, !PT ;  /* 0x000000780d077812 */ /* 0x000fc800078efcff */
[----:B------:R-:W-:Y:S02]  /*6df0*/  ISETP.GE.AND P1, PT, R7, UR8, PT ;  /* 0x0000000807007c0c */ /* 0x000fe4000bf26270 */
[----:B------:R-:W-:-:S11]  /*6e00*/  PRMT R7, RZ, 0x7610, R7 ;  /* 0x00007610ff077816 */ /* 0x000fd60000000007 */
[----:B------:R0:W4:Y:S02]  /*6e10*/  @!P1 LDG.E.U16 R7, desc[UR10][R14.64] ;  /* 0x0000000a0e079981 */ /* 0x000124000c1e1500 */
[C---:B0-----:R-:W-:Y:S02]  /*6e20*/  LOP3.LUT R14, R13.reuse, 0x74, RZ, 0xfc, !PT ;  /* 0x000000740d0e7812 */ /* 0x041fe400078efcff */
[----:B------:R-:W-:Y:S02]  /*6e30*/  LOP3.LUT R13, R13, 0x7c, RZ, 0xfc, !PT ;  /* 0x0000007c0d0d7812 */ /* 0x000fe400078efcff */
[----:B------:R-:W-:Y:S02]  /*6e40*/  ISETP.GE.AND P0, PT, R14, UR8, PT ;  /* 0x000000080e007c0c */ /* 0x000fe4000bf06270 */
[----:B------:R-:W-:Y:S02]  /*6e50*/  ISETP.GE.AND P1, PT, R13, UR8, PT ;  /* 0x000000080d007c0c */ /* 0x000fe4000bf26270 */
[----:B------:R-:W-:Y:S01]  /*6e60*/  PRMT R13, RZ, 0x7610, R13 ;  /* 0x00007610ff0d7816 */ /* 0x000fe2000000000d */
[----:B-----5:R-:W-:-:S02]  /*6e70*/  IMAD.WIDE R14, R9, 0x2, R4 ;  /* 0x00000002090e7825 */ /* 0x020fc400078e0204 */
[----:B------:R-:W5:Y:S06]  /*6e80*/  LDL R9, [R1+0x114] ;  /* 0x0001140001097983 */ /* 0x000f6c0000100800 */
[----:B------:R0:W4:Y:S01]  /*6e90*/  @!P0 LDG.E.U16 R13, desc[UR10][R14.64] ;  /* 0x0000000a0e0d8981 */ /* 0x000122000c1e1500 */
[----:B---3--:R-:W-:-:S03]  /*6ea0*/  IMAD.WIDE R16, R11, 0x2, R4 ;  /* 0x000000020b107825 */ /* 0x008fc600078e0204 */
[----:B------:R-:W3:Y:S04]  /*6eb0*/  LDL.LU R10, [R1+0x1b4] ;  /* 0x0001b400010a7983 */ /* 0x000ee80000300800 */
[----:B------:R-:W3:Y:S01]  /*6ec0*/  LDL R11, [R1+0x60] ;  /* 0x00006000010b7983 */ /* 0x000ee20000100800 */
[----:B0-----:R-:W-:-:S04]  /*6ed0*/  LOP3.LUT R14, R48, 0x7f, RZ, 0xc0, !PT ;  /* 0x0000007f300e7812 */ /* 0x001fc800078ec0ff */
[----:B------:R-:W-:Y:S02]  /*6ee0*/  ISETP.GE.AND P0, PT, R14, UR8, PT ;  /* 0x000000080e007c0c */ /* 0x000fe4000bf06270 */
[----:B------:R-:W-:Y:S01]  /*6ef0*/  PRMT R14, RZ, 0x7610, R14 ;  /* 0x00007610ff0e7816 */ /* 0x000fe2000000000e */
[----:B------:R0:W-:Y:S05]  /*6f00*/  STL [R1+0x390], R4 ;  /* 0x0003900401007387 */ /* 0x0001ea0000100800 */
[----:B------:R2:W3:Y:S04]  /*6f10*/  @!P1 LDG.E.U16 R14, desc[UR10][R16.64] ;  /* 0x0000000a100e9981 */ /* 0x0004e8000c1e1500 */
[----:B0-----:R-:W3:Y:S04]  /*6f20*/  LDL.LU R4, [R1+0x110] ;  /* 0x0001100001047983 */ /* 0x001ee80000300800 */
[----:B------:R0:W-:Y:S04]  /*6f30*/  STL [R1+0x38c], R5 ;  /* 0x00038c0501007387 */ /* 0x0001e80000100800 */
[----:B0-----:R-:W3:Y:S01]  /*6f40*/  LDL.LU R5, [R1+0x1a0] ;  /* 0x0001a00001057983 */ /* 0x001ee20000300800 */
[----:B------:R-:W-:-:S02]  /*6f50*/  PRMT R123, RZ, 0x7610, R123 ;  /* 0x00007610ff7b7816 */ /* 0x000fc4000000007b */
[----:B------:R-:W-:Y:S01]  /*6f60*/  PRMT R15, RZ, 0x7610, R15 ;  /* 0x00007610ff0f7816 */ /* 0x000fe2000000000f */
[----:B------:R-:W-:Y:S01]  /*6f70*/  BAR.SYNC.DEFER_BLOCKING 0x0 ;  /* 0x0000000000007b1d */ /* 0x000fe20000010000 */
[----:B--2---:R-:W-:-:S05]  /*6f80*/  IADD3 R16, P1, PT, R124, R2, RZ ;  /* 0x000000027c107210 */ /* 0x004fca0007f3e0ff */
[----:B------:R0:W-:Y:S04]  /*6f90*/  STL [R1+0x420], R124 ;  /* 0x0004207c01007387 */ /* 0x0001e80000100800 */
[----:B0-----:R-:W2:Y:S01]  /*6fa0*/  LDL.LU R124, [R1+0x1f8] ;  /* 0x0001f800017c7983 */ /* 0x001ea20000300800 */
[----:B------:R-:W-:-:S05]  /*6fb0*/  IMAD.X R17, R125, 0x1, R0, P1 ;  /* 0x000000017d117824 */ /* 0x000fca00008e0600 */
[----:B------:R2:W4:Y:S04]  /*6fc0*/  @!P0 LDG.E.U16 R123, desc[UR10][R16.64] ;  /* 0x0000000a107b8981 */ /* 0x000528000c1e1500 */
[----:B------:R-:W-:Y:S01]  /*6fd0*/  STL [R1+0x424], R125 ;  /* 0x0004247d01007387 */ /* 0x000fe20000100800 */
[----:B--2---:R-:W-:-:S05]  /*6fe0*/  IADD3 R16, P1, PT, R124, R2, RZ ;  /* 0x000000027c107210 */ /* 0x004fca0007f3e0ff */
[----:B---3--:R-:W-:Y:S01]  /*6ff0*/  IMAD.X R17, R10, 0x1, R0, P1 ;  /* 0x000000010a117824 */ /* 0x008fe200008e0600 */
[----:B------:R-:W-:-:S04]  /*7000*/  IADD3 R18, P1, PT, R18, R2, RZ ;  /* 0x0000000212127210 */ /* 0x000fc80007f3e0ff */
[----:B------:R0:W2:Y:S01]  /*7010*/  @!P0 LDG.E.U16 R15, desc[UR10][R16.64] ;  /* 0x0000000a100f8981 */ /* 0x0000a2000c1e1500 */
[----:B----4-:R-:W-:-:S03]  /*7020*/  IMAD.X R19, R8, 0x1, R0, P1 ;  /* 0x0000000108137824 */ /* 0x010fc600008e0600 */
[----:B------:R-:W3:Y:S01]  /*7030*/  LDL R8, [R1+0x1ec] ;  /* 0x0001ec0001087983 */ /* 0x000ee20000100800 */
[----:B0-----:R-:W-:-:S06]  /*7040*/  PRMT R16, RZ, 0x7610, R16 ;  /* 0x00007610ff107816 */ /* 0x001fcc0000000010 */
[----:B------:R5:W4:Y:S02]  /*7050*/  @!P0 LDG.E.U16 R16, desc[UR10][R18.64] ;  /* 0x0000000a12108981 */ /* 0x000b24000c1e1500 */
[-C--:B-----5:R-:W-:Y:S02]  /*7060*/  IADD3 R18, P1, PT, R9, R2.reuse, RZ ;  /* 0x0000000209127210 */ /* 0x0a0fe40007f3e0ff */
[----:B------:R-:W5:Y:S03]  /*7070*/  LDL R9, [R1+0x58] ;  /* 0x0000580001097983 */ /* 0x000f660000100800 */
[--C-:B------:R-:W-:Y:S01]  /*7080*/  IMAD.X R19, R11, 0x1, R0.reuse, P1 ;  /* 0x000000010b137824 */ /* 0x100fe200008e0600 */
[----:B------:R-:W-:Y:S01]  /*7090*/  IADD3 R72, P1, PT, R5, R2, RZ ;  /* 0x0000000205487210 */ /* 0x000fe20007f3e0ff */
[----:B------:R-:W2:Y:S04]  /*70a0*/  LDL R11, [R1+0x18c] ;  /* 0x00018c00010b7983 */ /* 0x000ea80000100800 */
[----:B------:R0:W-:Y:S04]  /*70b0*/  STL [R1+0x394], R5 ;  /* 0x0003940501007387 */ /* 0x0001e80000100800 */
[----:B0-----:R-:W2:Y:S01]  /*70c0*/  LDL.LU R5, [R1+0x19c] ;  /* 0x00019c0001057983 */ /* 0x001ea20000300800 */
[----:B------:R-:W-:-:S03]  /*70d0*/  IMAD.X R73, R4, 0x1, R0, P1 ;  /* 0x0000000104497824 */ /* 0x000fc600008e0600 */
[----:B------:R0:W-:Y:S04]  /*70e0*/  STL [R1+0x398], R4 ;  /* 0x0003980401007387 */ /* 0x0001e80000100800 */
[----:B0-----:R-:W4:Y:S01]  /*70f0*/  LDL.LU R4, [R1+0x104] ;  /* 0x0001040001047983 */ /* 0x001f220000300800 */
[----:B------:R-:W-:-:S06]  /*7100*/  PRMT R17, RZ, 0x7610, R17 ;  /* 0x00007610ff117816 */ /* 0x000fcc0000000011 */
[----:B------:R0:W5:Y:S02]  /*7110*/  @!P0 LDG.E.U16 R17, desc[UR10][R18.64] ;  /* 0x0000000a12118981 */ /* 0x000164000c1e1500 */
[----:B0-----:R-:W-:-:S06]  /*7120*/  PRMT R18, RZ, 0x7610, R18 ;  /* 0x00007610ff127816 */ /* 0x001fcc0000000012 */
[----:B------:R3:W5:Y:S01]  /*7130*/  @!P0 LDG.E.U16 R18, desc[UR10][R72.64] ;  /* 0x0000000a48128981 */ /* 0x000762000c1e1500 */
[----:B------:R-:W-:Y:S02]  /*7140*/  PRMT R19, RZ, 0x7610, R19 ;  /* 0x00007610ff137816 */ /* 0x000fe40000000013 */
[----:B---3--:R-:W-:Y:S02]  /*7150*/  IADD3 R72, P1, PT, R8, R2, RZ ;  /* 0x0000000208487210 */ /* 0x008fe40007f3e0ff */
[----:B------:R-:W3:Y:S03]  /*7160*/  LDL R8, [R1+0x4c] ;  /* 0x00004c0001087983 */ /* 0x000ee60000100800 */
[----:B--2---:R-:W-:Y:S01]  /*7170*/  IMAD.X R73, R5, 0x1, R0, P1 ;  /* 0x0000000105497824 */ /* 0x004fe200008e0600 */
[----:B------:R0:W-:Y:S04]  /*7180*/  STL [R1+0x39c], R5 ;  /* 0x00039c0501007387 */ /* 0x0001e80000100800 */
[----:B------:R1:W2:Y:S04]  /*7190*/  @!P0 LDG.E.U16 R19, desc[UR10][R72.64] ;  /* 0x0000000a48138981 */ /* 0x0002a8000c1e1500 */
[----:B0-----:R-:W2:Y:S01]  /*71a0*/  LDL.LU R5, [R1+0x190] ;  /* 0x0001900001057983 */ /* 0x001ea20000300800 */
[C---:B-1----:R-:W-:Y:S01]  /*71b0*/  LOP3.LUT R73, R48.reuse, 0x180, RZ, 0xc0, !PT ;  /* 0x0000018030497812 */ /* 0x042fe200078ec0ff */
[----:B------:R-:W-:-:S03]  /*71c0*/  IMAD.SHL.U32 R72, R48, 0x2, RZ ;  /* 0x0000000230487824 */ /* 0x000fc600078e00ff */
[----:B------:R-:W-:Y:S01]  /*71d0*/  SHF.R.U32.HI R48, RZ, 0x3, R73 ;  /* 0x00000003ff307819 */ /* 0x000fe20000011649 */
[----:B----4-:R0:W-:Y:S03]  /*71e0*/  STL [R1+0x3a0], R4 ;  /* 0x0003a00401007387 */ /* 0x0101e60000100800 */
[----:B------:R-:W-:Y:S02]  /*71f0*/  LOP3.LUT R48, R48, 0x3fe, R72, 0x78, !PT ;  /* 0x000003fe30307812 */ /* 0x000fe400078e7848 */
[----:B------:R-:W-:Y:S02]  /*7200*/  IADD3 R72, P1, PT, R4, R2, RZ ;  /* 0x0000000204487210 */ /* 0x000fe40007f3e0ff */
[----:B0-----:R-:W4:Y:S01]  /*7210*/  LDL.LU R4, [R1+0x100] ;  /* 0x0001000001047983 */ /* 0x001f220000300800 */
[----:B------:R-:W-:Y:S02]  /*7220*/  PRMT R122, RZ, 0x7610, R122 ;  /* 0x00007610ff7a7816 */ /* 0x000fe4000000007a */
[----:B-----5:R-:W-:-:S02]  /*7230*/  IMAD.X R73, R9, 0x1, R0, P1 ;  /* 0x0000000109497824 */ /* 0x020fc400008e0600 */
[----:B------:R-:W5:Y:S04]  /*7240*/  LDL R9, [R1+0x184] ;  /* 0x0001840001097983 */ /* 0x000f680000100800 */
[----:B------:R2:W3:Y:S02]  /*7250*/  @!P0 LDG.E.U16 R122, desc[UR10][R72.64] ;  /* 0x0000000a487a8981 */ /* 0x0004e4000c1e1500 */
[----:B--2---:R-:W-:Y:S02]  /*7260*/  IADD3 R72, P1, PT, R5, R2, RZ ;  /* 0x0000000205487210 */ /* 0x004fe40007f3e0ff */
[----:B------:R0:W-:Y:S04]  /*7270*/  STL [R1+0x3a4], R5 ;  /* 0x0003a40501007387 */ /* 0x0001e80000100800 */
[----:B0-----:R-:W2:Y:S01]  /*7280*/  LDL.LU R5, [R1+0xf8] ;  /* 0x0000f80001057983 */ /* 0x001ea20000300800 */
[----:B----4-:R-:W-:-:S03]  /*7290*/  IMAD.X R73, R4, 0x1, R0, P1 ;  /* 0x0000000104497824 */ /* 0x010fc600008e0600 */
[----:B------:R0:W-:Y:S04]  /*72a0*/  STL [R1+0x3a8], R4 ;  /* 0x0003a80401007387 */ /* 0x0001e80000100800 */
[----:B0-----:R-:W4:Y:S01]  /*72b0*/  LDL.LU R4, [R1+0xf0] ;  /* 0x0000f00001047983 */ /* 0x001f220000300800 */
[----:B------:R-:W-:-:S06]  /*72c0*/  PRMT R121, RZ, 0x7610, R121 ;  /* 0x00007610ff797816 */ /* 0x000fcc0000000079 */
[----:B------:R0:W3:Y:S01]  /*72d0*/  @!P0 LDG.E.U16 R121, desc[UR10][R72.64] ;  /* 0x0000000a48798981 */ /* 0x0000e2000c1e1500 */
[----:B------:R-:W-:Y:S02]  /*72e0*/  PRMT R120, RZ, 0x7610, R120 ;  /* 0x00007610ff787816 */ /* 0x000fe40000000078 */
[----:B0-----:R-:W-:-:S05]  /*72f0*/  IADD3 R72, P1, PT, R11, R2, RZ ;  /* 0x000000020b487210 */ /* 0x001fca0007f3e0ff */
[----:B--2---:R-:W-:Y:S01]  /*7300*/  IMAD.X R73, R5, 0x1, R0, P1 ;  /* 0x0000000105497824 */ /* 0x004fe200008e0600 */
[----:B------:R0:W-:Y:S04]  /*7310*/  STL [R1+0x3ac], R5 ;  /* 0x0003ac0501007387 */ /* 0x0001e80000100800 */
[----:B------:R4:W2:Y:S04]  /*7320*/  @!P0 LDG.E.U16 R120, desc[UR10][R72.64] ;  /* 0x0000000a48788981 */ /* 0x0008a8000c1e1500 */
[----:B0-----:R-:W2:Y:S01]  /*7330*/  LDL.LU R5, [R1+0xec] ;  /* 0x0000ec0001057983 */ /* 0x001ea20000300800 */
[----:B----4-:R-:W-:-:S03]  /*7340*/  IADD3 R72, P1, PT, R4, R2, RZ ;  /* 0x0000000204487210 */ /* 0x010fc60007f3e0ff */
[----:B------:R0:W-:Y:S04]  /*7350*/  STL [R1+0x3b0], R4 ;  /* 0x0003b00401007387 */ /* 0x0001e80000100800 */
[----:B0-----:R-:W4:Y:S01]  /*7360*/  LDL.LU R4, [R1+0x48] ;  /* 0x0000480001047983 */ /* 0x001f220000300800 */
[----:B------:R-:W-:Y:S01]  /*7370*/  PRMT R119, RZ, 0x7610, R119 ;  /* 0x00007610ff777816 */ /* 0x000fe20000000077 */
[----:B---3--:R-:W-:Y:S02]  /*7380*/  IMAD.X R73, R8, 0x1, R0, P1 ;  /* 0x0000000108497824 */ /* 0x008fe400008e0600 */
[----:B------:R-:W3:Y:S04]  /*7390*/  LDL R8, [R1+0x40] ;  /* 0x0000400001087983 */ /* 0x000ee80000100800 */
[----:B------:R2:W3:Y:S02]  /*73a0*/  @!P0 LDG.E.U16 R119, desc[UR10][R72.64] ;  /* 0x0000000a48778981 */ /* 0x0004e4000c1e1500 */
[----:B--2---:R-:W-:-:S02]  /*73b0*/  IADD3 R72, P1, PT, R5, R2, RZ ;  /* 0x0000000205487210 */ /* 0x004fc40007f3e0ff */
[----:B------:R0:W-:Y:S04]  /*73c0*/  STL [R1+0x3b4], R5 ;  /* 0x0003b40501007387 */ /* 0x0001e80000100800 */
[----:B0-----:R-:W2:Y:S01]  /*73d0*/  LDL.LU R5, [R1+0xe4] ;  /* 0x0000e40001057983 */ /* 0x001ea20000300800 */
[----:B----4-:R-:W-:-:S03]  /*73e0*/  IMAD.X R73, R4, 0x1, R0, P1 ;  /* 0x0000000104497824 */ /* 0x010fc600008e0600 */
[----:B------:R0:W-:Y:S04]  /*73f0*/  STL [R1+0x3b8], R4 ;  /* 0x0003b80401007387 */ /* 0x0001e80000100800 */
[----:B0-----:R-:W4:Y:S04]  /*7400*/  LDL.LU R4, [R1+0xdc] ;  /* 0x0000dc0001047983 */ /* 0x001f280000300800 */
[----:B------:R-:W3:Y:S04]  /*7410*/  LDL R125, [R1+0xd4] ;  /* 0x0000d400017d7983 */ /* 0x000ee80000100800 */
[----:B------:R-:W3:Y:S01]  /*7420*/  LDL R11, [R1+0x34] ;  /* 0x00003400010b7983 */ /* 0x000ee20000100800 */
[----:B------:R-:W-:-:S06]  /*7430*/  PRMT R118, RZ, 0x7610, R118 ;  /* 0x00007610ff767816 */ /* 0x000fcc0000000076 */
[----:B------:R5:W3:Y:S01]  /*7440*/  @!P0 LDG.E.U16 R118, desc[UR10][R72.64] ;  /* 0x0000000a48768981 */ /* 0x000ae2000c1e1500 */
[----:B------:R-:W-:Y:S02]  /*7450*/  PRMT R117, RZ, 0x7610, R117 ;  /* 0x00007610ff757816 */ /* 0x000fe40000000075 */
[----:B-----5:R-:W-:Y:S02]  /*7460*/  IADD3 R72, P1, PT, R9, R2, RZ ;  /* 0x0000000209487210 */ /* 0x020fe40007f3e0ff */
[----:B------:R-:W-:Y:S01]  /*7470*/  PRMT R116, RZ, 0x7610, R116 ;  /* 0x00007610ff747816 */ /* 0x000fe20000000074 */
[----:B------:R-:W5:Y:S01]  /*7480*/  LDL R9, [R1+0xcc] ;  /* 0x0000cc0001097983 */ /* 0x000f620000100800 */
[----:B------:R-:W-:Y:S01]  /*7490*/  PRMT R115, RZ, 0x7610, R115 ;  /* 0x00007610ff737816 */ /* 0x000fe20000000073 */
[----:B--2---:R-:W-:-:S05]  /*74a0*/  IMAD.X R73, R5, 0x1, R0, P1 ;  /* 0x0000000105497824 */ /* 0x004fca00008e0600 */
[----:B------:R4:W2:Y:S02]  /*74b0*/  @!P0 LDG.E.U16 R117, desc[UR10][R72.64] ;  /* 0x0000000a48758981 */ /* 0x0008a4000c1e1500 */
[----:B----4-:R-:W-:-:S05]  /*74c0*/  IADD3 R72, P1, PT, R4, R2, RZ ;  /* 0x0000000204487210 */ /* 0x010fca0007f3e0ff */
[----:B---3--:R-:W-:-:S05]  /*74d0*/  IMAD.X R73, R8, 0x1, R0, P1 ;  /* 0x0000000108497824 */ /* 0x008fca00008e0600 */
[----:B------:R0:W3:Y:S04]  /*74e0*/  @!P0 LDG.E.U16 R116, desc[UR10][R72.64] ;  /* 0x0000000a48748981 */ /* 0x0000e8000c1e1500 */
[----:B------:R-:W-:Y:S01]  /*74f0*/  STL [R1+0x3bc], R5 ;  /* 0x0003bc0501007387 */ /* 0x000fe20000100800 */
[----:B0-----:R-:W-:-:S03]  /*7500*/  IADD3 R72, P1, PT, R125, R2, RZ ;  /* 0x000000027d487210 */ /* 0x001fc60007f3e0ff */
[----:B------:R0:W-:Y:S02]  /*7510*/  STL [R1+0x3c0], R4 ;  /* 0x0003c00401007387 */ /* 0x0001e40000100800 */
[----:B------:R-:W-:Y:S02]  /*7520*/  IMAD.X R73, R11, 0x1, R0, P1 ;  /* 0x000000010b497824 */ /* 0x000fe400008e0600 */
[----:B------:R-:W4:Y:S04]  /*7530*/  LDL R55, [R1+0xc4] ;  /* 0x0000c40001377983 */ /* 0x000f280000100800 */
[----:B------:R-:W2:Y:S04]  /*7540*/  LDL R8, [R1+0x3c] ;  /* 0x00003c0001087983 */ /* 0x000ea80000100800 */
[----:B0-----:R-:W2:Y:S04]  /*7550*/  LDL.LU R4, [R1+0x17c] ;  /* 0x00017c0001047983 */ /* 0x001ea80000300800 */
[----:B------:R-:W2:Y:S04]  /*7560*/  LDL.LU R5, [R1+0x44] ;  /* 0x0000440001057983 */ /* 0x000ea80000300800 */
[----:B------:R0:W2:Y:S01]  /*7570*/  @!P0 LDG.E.U16 R115, desc[UR10][R72.64] ;  /* 0x0000000a48738981 */ /* 0x0000a2000c1e1500 */
[----:B------:R-:W-:-:S03]  /*7580*/  PRMT R114, RZ, 0x7610, R114 ;  /* 0x00007610ff727816 */ /* 0x000fc60000000072 */
[----:B------:R-:W2:Y:S01]  /*7590*/  LDL R125, [R1+0xbc] ;  /* 0x0000bc00017d7983 */ /* 0x000ea20000100800 */
[----:B------:R-:W-:-:S03]  /*75a0*/  PRMT R113, RZ, 0x7610, R113 ;  /* 0x00007610ff717816 */ /* 0x000fc60000000071 */
[----:B------:R-:W2:Y:S04]  /*75b0*/  LDL R11, [R1+0x2c] ;  /* 0x00002c00010b7983 */ /* 0x000ea80000100800 */
[----:B------:R-:W0:Y:S01]  /*75c0*/  LDL R73, [R1+0x178] ;  /* 0x0001780001497983 */ /* 0x000e220000100800 */
[----:B------:R-:W1:Y:S01]  /*75d0*/  S2UR UR6, SR_CgaCtaId ;  /* 0x00000000000679c3 */ /* 0x000e620000008800 */
[----:B0-----:R-:W-:-:S05]  /*75e0*/  IADD3 R72, P1, PT, R73, R2, RZ ;  /* 0x0000000249487210 */ /* 0x001fca0007f3e0ff */
[--C-:B-----5:R-:W-:Y:S02]  /*75f0*/  IMAD.X R73, R9, 0x1, R0.reuse, P1 ;  /* 0x0000000109497824 */ /* 0x120fe400008e0600 */
[----:B------:R-:W5:Y:S04]  /*7600*/  LDL R9, [R1+0x170] ;  /* 0x0001700001097983 */ /* 0x000f680000100800 */
[----:B------:R4:W3:Y:S02]  /*7610*/  @!P0 LDG.E.U16 R114, desc[UR10][R72.64] ;  /* 0x0000000a48728981 */ /* 0x0008e4000c1e1500 */
[----:B----4-:R-:W-:Y:S02]  /*7620*/  IADD3 R72, P1, PT, R55, R2, RZ ;  /* 0x0000000237487210 */ /* 0x010fe40007f3e0ff */
[----:B------:R-:W4:Y:S03]  /*7630*/  LDL R55, [R1+0xb0] ;  /* 0x0000b00001377983 */ /* 0x000f260000100800 */
[----:B--2---:R-:W-:Y:S01]  /*7640*/  IMAD.X R73, R8, 0x1, R0, P1 ;  /* 0x0000000108497824 */ /* 0x004fe200008e0600 */
[----:B------:R-:W-:Y:S01]  /*7650*/  UMOV UR4, 0x400 ;  /* 0x0000040000047882 */ /* 0x000fe20000000000 */
[----:B------:R-:W2:Y:S04]  /*7660*/  LDL R8, [R1+0x20] ;  /* 0x0000200001087983 */ /* 0x000ea80000100800 */
[----:B------:R0:W2:Y:S04]  /*7670*/  @!P0 LDG.E.U16 R113, desc[UR10][R72.64] ;  /* 0x0000000a48718981 */ /* 0x0000a8000c1e1500 */
[----:B------:R-:W2:Y:S01]  /*7680*/  LDL R73, [R1+0x1e0] ;  /* 0x0001e00001497983 */ /* 0x000ea20000100800 */
[----:B-1----:R-:W-:Y:S01]  /*7690*/  ULEA UR4, UR6, UR4, 0x18 ;  /* 0x0000000406047291 */ /* 0x002fe2000f8ec0ff */
[----:B0-----:R-:W-:-:S08]  /*76a0*/  PRMT R72, RZ, 0x7610, R72 ;  /* 0x00007610ff487816 */ /* 0x001fd00000000048 */
[----:B------:R0:W-:Y:S04]  /*76b0*/  STS.U16 [R48+UR4+0x14800], R50 ;  /* 0x0148003230007988 */ /* 0x0001e80008000404 */
[----:B------:R1:W-:Y:S01]  /*76c0*/  STS.U16 [R48+UR4+0x14000], R51 ;  /* 0x0140003330007988 */ /* 0x0003e20008000404 */
[----:B0-----:R-:W-:-:S03]  /*76d0*/  IADD3 R50, P1, PT, R125, R2, RZ ;  /* 0x000000027d327210 */ /* 0x001fc60007f3e0ff */
[----:B------:R-:W3:Y:S02]  /*76e0*/  LDL R125, [R1+0x168] ;  /* 0x00016800017d7983 */ /* 0x000ee40000100800 */
[----:B-1----:R-:W-:Y:S02]  /*76f0*/  IMAD.X R51, R11, 0x1, R0, P1 ;  /* 0x000000010b337824 */ /* 0x002fe400008e0600 */
[----:B------:R-:W3:Y:S04]  /*7700*/  LDL R11, [R1+0xac] ;  /* 0x0000ac00010b7983 */ /* 0x000ee80000100800 */
[----:B------:R2:W3:Y:S01]  /*7710*/  @!P0 LDG.E.U16 R72, desc[UR10][R50.64] ;  /* 0x0000000a32488981 */ /* 0x0004e2000c1e1500 */
[----:B------:R-:W-:Y:S02]  /*7720*/  PRMT R112, RZ, 0x7610, R112 ;  /* 0x00007610ff707816 */ /* 0x000fe40000000070 */
[----:B--2---:R-:W-:-:S02]  /*7730*/  IADD3 R50, P1, PT, R73, R2, RZ ;  /* 0x0000000249327210 */ /* 0x004fc40007f3e0ff */
[----:B------:R-:W2:Y:S03]  /*7740*/  LDL R73, [R1+0xa8] ;  /* 0x0000a80001497983 */ /* 0x000ea60000100800 */
[----:B-----5:R-:W-:Y:S02]  /*7750*/  IMAD.X R51, R9, 0x1, R0, P1 ;  /* 0x0000000109337824 */ /* 0x020fe400008e0600 */
[----:B------:R-:W5:Y:S04]  /*7760*/  LDL R9, [R1+0x160] ;  /* 0x0001600001097983 */ /* 0x000f680000100800 */
[----:B------:R4:W2:Y:S02]  /*7770*/  @!P0 LDG.E.U16 R112, desc[UR10][R50.64] ;  /* 0x0000000a32708981 */ /* 0x0008a4000c1e1500 */
[----:B----4-:R-:W-:-:S02]  /*7780*/  IADD3 R50, P1, PT, R55, R2, RZ ;  /* 0x0000000237327210 */ /* 0x010fc40007f3e0ff */
[----:B------:R-:W4:Y:S03]  /*7790*/  LDL R55, [R1+0x1d4] ;  /* 0x0001d40001377983 */ /* 0x000f260000100800 */
[----:B------:R-:W-:Y:S02]  /*77a0*/  IMAD.X R51, R8, 0x1, R0, P1 ;  /* 0x0000000108337824 */ /* 0x000fe400008e0600 */
[----:B------:R-:W4:Y:S04]  /*77b0*/  LDL R8, [R1+0x15c] ;  /* 0x00015c0001087983 */ /* 0x000f280000100800 */
[----:B------:R3:W-:Y:S04]  /*77c0*/  STS.U16 [R48+UR4+0x16000], R30 ;  /* 0x0160001e30007988 */ /* 0x0007e80008000404 */
[----:B------:R0:W-:Y:S01]  /*77d0*/  STS.U16 [R48+UR4+0x10000], R105 ;  /* 0x0100006930007988 */ /* 0x0001e20008000404 */
[----:B---3--:R-:W-:-:S03]  /*77e0*/  IADD3 R30, P1, PT, R125, R2, RZ ;  /* 0x000000027d1e7210 */ /* 0x008fc60007f3e0ff */
[----:B------:R1:W-:Y:S01]  /*77f0*/  STS.U16 [R48+UR4+0x15800], R31 ;  /* 0x0158001f30007988 */ /* 0x0003e20008000404 */
[----:B0-----:R-:W-:Y:S01]  /*7800*/  PRMT R105, RZ, 0x7610, R105 ;  /* 0x00007610ff697816 */ /* 0x001fe20000000069 */
[----:B-1----:R-:W-:Y:S02]  /*7810*/  IMAD.X R31, R11, 0x1, R0, P1 ;  /* 0x000000010b1f7824 */ /* 0x002fe400008e0600 */
[----:B------:R-:W3:Y:S04]  /*7820*/  LDL R11, [R1+0x9c] ;  /* 0x00009c00010b7983 */ /* 0x000ee80000100800 */
[----:B------:R5:W3:Y:S02]  /*7830*/  @!P0 LDG.E.U16 R105, desc[UR10][R30.64] ;  /* 0x0000000a1e698981 */ /* 0x000ae4000c1e1500 */
[----:B-----5:R-:W-:-:S02]  /*7840*/  IADD3 R30, P1, PT, R9, R2, RZ ;  /* 0x00000002091e7210 */ /* 0x020fc40007f3e0ff */
[----:B------:R-:W5:Y:S03]  /*7850*/  LDL R9, [R1+0x18] ;  /* 0x0000180001097983 */ /* 0x000f660000100800 */
[----:B--2---:R-:W-:Y:S02]  /*7860*/  IMAD.X R31, R73, 0x1, R0, P1 ;  /* 0x00000001491f7824 */ /* 0x004fe400008e0600 */
[----:B------:R-:W2:Y:S04]  /*7870*/  LDL R73, [R1+0x150] ;  /* 0x0001500001497983 */ /* 0x000ea80000100800 */
[----:B------:R0:W-:Y:S04]  /*7880*/  STS.U16 [R48+UR4+0x10800], R104 ;  /* 0x0108006830007988 */ /* 0x0001e80008000404 */
[----:B------:R4:W-:Y:S01]  /*7890*/  STS.U16 [R48+UR4+0x17000], R28 ;  /* 0x0170001c30007988 */ /* 0x0009e20008000404 */
[----:B0-----:R-:W-:-:S02]  /*78a0*/  PRMT R104, RZ, 0x7610, R104 ;  /* 0x00007610ff687816 */ /* 0x001fc40000000068 */
[----:B----4-:R-:W-:Y:S02]  /*78b0*/  IADD3 R28, P1, PT, R55, R2, RZ ;  /* 0x00000002371c7210 */ /* 0x010fe40007f3e0ff */
[----:B------:R-:W4:Y:S04]  /*78c0*/  LDL R55, [R1+0x98] ;  /* 0x0000980001377983 */ /* 0x000f280000100800 */
[----:B------:R-:W4:Y:S04]  /*78d0*/  @!P0 LDG.E.U16 R104, desc[UR10][R30.64] ;  /* 0x0000000a1e688981 */ /* 0x000f28000c1e1500 */
[----:B------:R0:W-:Y:S04]  /*78e0*/  STS.U16 [R48+UR4+0x16800], R29 ;  /* 0x0168001d30007988 */ /* 0x0001e80008000404 */
[----:B------:R-:W4:Y:S01]  /*78f0*/  LDL R31, [R1+0x1cc] ;  /* 0x0001cc00011f7983 */ /* 0x000f220000100800 */
[----:B0-----:R-:W-:-:S03]  /*7900*/  IMAD.X R29, R8, 0x1, R0, P1 ;  /* 0x00000001081d7824 */ /* 0x001fc600008e0600 */
[----:B------:R0:W-:Y:S04]  /*7910*/  STS.U16 [R48+UR4+0x11000], R79 ;  /* 0x0110004f30007988 */ /* 0x0001e80008000404 */
[----:B------:R-:W4:Y:S04]  /*7920*/  LDL R8, [R1+0x14c] ;  /* 0x00014c0001087983 */ /* 0x000f280000100800 */
[----:B------:R-:W4:Y:S01]  /*7930*/  LDL R30, [R1+0x8c] ;  /* 0x00008c00011e7983 */ /* 0x000f220000100800 */
[----:B0-----:R-:W-:-:S06]  /*7940*/  PRMT R79, RZ, 0x7610, R79 ;  /* 0x00007610ff4f7816 */ /* 0x001fcc000000004f */
[----:B------:R3:W4:Y:S02]  /*7950*/  @!P0 LDG.E.U16 R79, desc[UR10][R28.64] ;  /* 0x0000000a1c4f8981 */ /* 0x000724000c1e1500 */
[----:B---3--:R-:W-:Y:S02]  /*7960*/  IADD3 R28, P1, PT, R11, R2, RZ ;  /* 0x000000020b1c7210 */ /* 0x008fe40007f3e0ff */
[----:B------:R0:W-:Y:S04]  /*7970*/  STS.U16 [R48+UR4+0x17800], R7 ;  /* 0x0178000730007988 */ /* 0x0001e80008000404 */
[----:B------:R-:W-:Y:S04]  /*7980*/  STS.U16 [R48+UR4+0x11800], R78 ;  /* 0x0118004e30007988 */ /* 0x000fe80008000404 */
[----:B------:R1:W-:Y:S04]  /*7990*/  STS.U16 [R48+UR4+0x12000], R77 ;  /* 0x0120004d30007988 */ /* 0x0003e80008000404 */
[----:B------:R-:W-:Y:S04]  /*79a0*/  STS.U16 [R48+UR4+0x12800], R76 ;  /* 0x0128004c30007988 */ /* 0x000fe80008000404 */
[----:B------:R-:W-:Y:S04]  /*79b0*/  STS.U16 [R48+UR4+0x13000], R75 ;  /* 0x0130004b30007988 */ /* 0x000fe80008000404 */
[----:B------:R-:W-:Y:S04]  /*79c0*/  STS.U16 [R48+UR4+0x13800], R74 ;  /* 0x0138004a30007988 */ /* 0x000fe80008000404 */
[----:B------:R-:W-:Y:S04]  /*79d0*/  STS.U16 [R48+UR4+0x15000], R49 ;  /* 0x0150003130007988 */ /* 0x000fe80008000404 */
[----:B------:R-:W3:Y:S01]  /*79e0*/  LDL R11, [R1+0x140] ;  /* 0x00014000010b7983 */ /* 0x000ee20000100800 */
[----:B-----5:R-:W-:-:S03]  /*79f0*/  IMAD.X R29, R9, 0x1, R0, P1 ;  /* 0x00000001091d7824 */ /* 0x020fc600008e0600 */
[----:B------:R-:W5:Y:S01]  /*7a00*/  LDL R9, [R1+0x10] ;  /* 0x0000100001097983 */ /* 0x000f620000100800 */
[----:B0-----:R-:W-:-:S05]  /*7a10*/  LOP3.LUT R7, R48, 0x40, RZ, 0x3c, !PT ;  /* 0x0000004030077812 */ /* 0x001fca00078e3cff */
[----:B------:R2:W-:Y:S01]  /*7a20*/  STS.U16 [R7+UR4+0x10c00], R26 ;  /* 0x010c001a07007988 */ /* 0x0005e20008000404 */
[----:B-1----:R-:W-:-:S03]  /*7a30*/  PRMT R77, RZ, 0x7610, R77 ;  /* 0x00007610ff4d7816 */ /* 0x002fc6000000004d */
[----:B------:R4:W-:Y:S01]  /*7a40*/  STS.U16 [R7+UR4+0x10400], R27 ;  /* 0x0104001b07007988 */ /* 0x0009e20008000404 */
[----:B--2---:R-:W-:-:S05]  /*7a50*/  IADD3 R26, P1, PT, R73, R2, RZ ;  /* 0x00000002491a7210 */ /* 0x004fca0007f3e0ff */
[----:B----4-:R-:W-:Y:S01]  /*7a60*/  IMAD.X R27, R55, 0x1, R0, P1 ;  /* 0x00000001371b7824 */ /* 0x010fe200008e0600 */
[----:B------:R0:W-:Y:S04]  /*7a70*/  STS.U16 [R7+UR4+0x11c00], R24 ;  /* 0x011c001807007988 */ /* 0x0001e80008000404 */
[----:B------:R1:W2:Y:S04]  /*7a80*/  @!P0 LDG.E.U16 R77, desc[UR10][R26.64] ;  /* 0x0000000a1a4d8981 */ /* 0x0002a8000c1e1500 */
[----:B------:R-:W4:Y:S01]  /*7a90*/  LDL R55, [R1+0x1c4] ;  /* 0x0001c40001377983 */ /* 0x000f220000100800 */
[----:B-1----:R-:W-:-:S03]  /*7aa0*/  IADD3 R26, P1, PT, R31, R2, RZ ;  /* 0x000000021f1a7210 */ /* 0x002fc60007f3e0ff */
[----:B------:R5:W-:Y:S04]  /*7ab0*/  STS.U16 [R7+UR4+0x11400], R25 ;  /* 0x0114001907007988 */ /* 0x000be80008000404 */
[----:B------:R-:W2:Y:S01]  /*7ac0*/  LDL R31, [R1+0x7c] ;  /* 0x00007c00011f7983 */ /* 0x000ea20000100800 */
[----:B------:R-:W-:-:S03]  /*7ad0*/  IMAD.X R27, R8, 0x1, R0, P1 ;  /* 0x00000001081b7824 */ /* 0x000fc600008e0600 */
[----:B------:R-:W2:Y:S01]  /*7ae0*/  LDL R8, [R1+0x88] ;  /* 0x0000880001087983 */ /* 0x000ea20000100800 */
[----:B0-----:R-:W-:Y:S02]  /*7af0*/  IADD3 R24, P1, PT, R30, R2, RZ ;  /* 0x000000021e187210 */ /* 0x001fe40007f3e0ff */
[----:B------:R-:W-:Y:S01]  /*7b00*/  PRMT R78, RZ, 0x7610, R78 ;  /* 0x00007610ff4e7816 */ /* 0x000fe2000000004e */
[----:B------:R-:W4:Y:S01]  /*7b10*/  LDL R30, [R1+0x8] ;  /* 0x00000800011e7983 */ /* 0x000f220000100800 */
[----:B------:R-:W-:-:S04]  /*7b20*/  PRMT R75, RZ, 0x7610, R75 ;  /* 0x00007610ff4b7816 */ /* 0x000fc8000000004b */
[----:B------:R-:W4:Y:S04]  /*7b30*/  @!P0 LDG.E.U16 R78, desc[UR10][R28.64] ;  /* 0x0000000a1c4e8981 */ /* 0x000f28000c1e1500 */
[----:B------:R-:W4:Y:S04]  /*7b40*/  LDL R29, [R1+0x130] ;  /* 0x00013000011d7983 */ /* 0x000f280000100800 */
[----:B------:R-:W4:Y:S01]  /*7b50*/  LDL R28, [R1+0x78] ;  /* 0x00007800011c7983 */ /* 0x000f220000100800 */
[----:B-----5:R-:W-:-:S03]  /*7b60*/  IMAD.X R25, R9, 0x1, R0, P1 ;  /* 0x0000000109197824 */ /* 0x020fc600008e0600 */
[----:B------:R-:W5:Y:S04]  /*7b70*/  LDL R9, [R1+0x13c] ;  /* 0x00013c0001097983 */ /* 0x000f680000100800 */
[----:B------:R3:W5:Y:S01]  /*7b80*/  @!P0 LDG.E.U16 R75, desc[UR10][R24.64] ;  /* 0x0000000a184b8981 */ /* 0x000762000c1e1500 */
[----:B------:R-:W-:-:S06]  /*7b90*/  PRMT R76, RZ, 0x7610, R76 ;  /* 0x00007610ff4c7816 */ /* 0x000fcc000000004c */
[----:B------:R-:W5:Y:S01]  /*7ba0*/  @!P0 LDG.E.U16 R76, desc[UR10][R26.64] ;  /* 0x0000000a1a4c8981 */ /* 0x000f62000c1e1500 */
[----:B---3--:R-:W-:-:S03]  /*7bb0*/  IADD3 R24, P1, PT, R11, R2, RZ ;  /* 0x000000020b187210 */ /* 0x008fc60007f3e0ff */
[----:B------:R-:W3:Y:S01]  /*7bc0*/  LDL R11, [R1+0x1bc] ;  /* 0x0001bc00010b7983 */ /* 0x000ee20000100800 */
[----:B------:R-:W-:-:S03]  /*7bd0*/  PRMT R74, RZ, 0x7610, R74 ;  /* 0x00007610ff4a7816 */ /* 0x000fc6000000004a */
[----:B------:R-:W3:Y:S04]  /*7be0*/  LDL R27, [R1+0x6c] ;  /* 0x00006c00011b7983 */ /* 0x000ee80000100800 */
[----:B------:R-:W3:Y:S04]  /*7bf0*/  LDL R26, [R1] ;  /* 0x00000000011a7983 */ /* 0x000ee80000100800 */
[----:B------:R4:W-:Y:S01]  /*7c00*/  STS.U16 [R7+UR4+0x12c00], R22 ;  /* 0x012c001607007988 */ /* 0x0009e20008000404 */
[----:B--2---:R-:W-:-:S03]  /*7c10*/  IMAD.X R25, R8, 0x1, R0, P1 ;  /* 0x0000000108197824 */ /* 0x004fc600008e0600 */
[----:B------:R-:W2:Y:S01]  /*7c20*/  LDL R8, [R1+0x12c] ;  /* 0x00012c0001087983 */ /* 0x000ea20000100800 */
[----:B----4-:R-:W-:-:S03]  /*7c30*/  IADD3 R22, P1, PT, R55, R2, RZ ;  /* 0x0000000237167210 */ /* 0x010fc60007f3e0ff */
[----:B------:R-:W4:Y:S04]  /*7c40*/  @!P0 LDG.E.U16 R74, desc[UR10][R24.64] ;  /* 0x0000000a184a8981 */ /* 0x000f28000c1e1500 */
[----:B------:R5:W-:Y:S04]  /*7c50*/  STS.U16 [R7+UR4+0x12400], R23 ;  /* 0x0124001707007988 */ /* 0x000be80008000404 */
[----:B------:R-:W4:Y:S01]  /*7c60*/  LDL R24, [R1+0x120] ;  /* 0x0001200001187983 */ /* 0x000f220000100800 */
[----:B------:R-:W-:-:S03]  /*7c70*/  PRMT R109, RZ, 0x7610, R109 ;  /* 0x00007610ff6d7816 */ /* 0x000fc6000000006d */
[----:B------:R0:W-:Y:S01]  /*7c80*/  STS.U16 [R7+UR4+0x13400], R3 ;  /* 0x0134000307007988 */ /* 0x0001e20008000404 */
[----:B------:R-:W-:-:S03]  /*7c90*/  PRMT R111, RZ, 0x7610, R111 ;  /* 0x00007610ff6f7816 */ /* 0x000fc6000000006f */
[----:B------:R3:W-:Y:S04]  /*7ca0*/  STS.U16 [R7+UR4+0x14400], R20 ;  /* 0x0144001407007988 */ /* 0x0007e80008000404 */
[----:B------:R-:W4:Y:S04]  /*7cb0*/  @!P0 LDG.E.U16 R111, desc[UR10][R50.64] ;  /* 0x0000000a326f8981 */ /* 0x000f28000c1e1500 */
[----:B------:R2:W-:Y:S04]  /*7cc0*/  STS.U16 [R7+UR4+0x13c00], R21 ;  /* 0x013c001507007988 */ /* 0x0005e80008000404 */
[----:B------:R-:W4:Y:S01]  /*7cd0*/  LDL R25, [R1+0x118] ;  /* 0x0001180001197983 */ /* 0x000f220000100800 */
[----:B-----5:R-:W-:-:S03]  /*7ce0*/  IMAD.X R23, R9, 0x1, R0, P1 ;  /* 0x0000000109177824 */ /* 0x020fc600008e0600 */
[----:B------:R-:W5:Y:S04]  /*7cf0*/  LDL R9, [R1+0x68] ;  /* 0x0000680001097983 */ /* 0x000f680000100800 */
[----:B------:R1:W5:Y:S01]  /*7d00*/  @!P0 LDG.E.U16 R109, desc[UR10][R22.64] ;  /* 0x0000000a166d8981 */ /* 0x000362000c1e1500 */
[----:B0-----:R-:W-:Y:S02]  /*7d10*/  PRMT R3, RZ, 0x7610, R3 ;  /* 0x00007610ff037816 */ /* 0x001fe40000000003 */
[----:B-1----:R-:W-:-:S05]  /*7d20*/  IADD3 R22, P1, PT, R31, R2, RZ ;  /* 0x000000021f167210 */ /* 0x002fca0007f3e0ff */
[----:B------:R-:W-:-:S05]  /*7d30*/  IMAD.X R23, R30, 0x1, R0, P1 ;  /* 0x000000011e177824 */ /* 0x000fca00008e0600 */
[----:B------:R0:W5:Y:S02]  /*7d40*/  @!P0 LDG.E.U16 R3, desc[UR10][R22.64] ;  /* 0x0000000a16038981 */ /* 0x000164000c1e1500 */
[----:B0-----:R-:W-:-:S05]  /*7d50*/  IADD3 R22, P1, PT, R29, R2, RZ ;  /* 0x000000021d167210 */ /* 0x001fca0007f3e0ff */
[----:B------:R-:W-:Y:S01]  /*7d60*/  IMAD.X R23, R28, 0x1, R0, P1 ;  /* 0x000000011c177824 */ /* 0x000fe200008e0600 */
[----:B---3--:R-:W-:Y:S02]  /*7d70*/  IADD3 R20, P1, PT, R11, R2, RZ ;  /* 0x000000020b147210 */ /* 0x008fe40007f3e0ff */
[----:B------:R-:W-:Y:S01]  /*7d80*/  PRMT R50, RZ, 0x7610, R50 ;  /* 0x00007610ff327816 */ /* 0x000fe20000000032 */
[----:B------:R-:W3:Y:S02]  /*7d90*/  LDL.LU R11, [R1+0x1b0] ;  /* 0x0001b000010b7983 */ /* 0x000ee40000300800 */
[----:B--2---:R-:W-:Y:S01]  /*7da0*/  IMAD.X R21, R8, 0x1, R0, P1 ;  /* 0x0000000108157824 */ /* 0x004fe200008e0600 */
[----:B------:R-:W-:Y:S01]  /*7db0*/  PRMT R49, RZ, 0x7610, R49 ;  /* 0x00007610ff317816 */ /* 0x000fe20000000031 */
[----:B------:R-:W2:Y:S04]  /*7dc0*/  LDL.LU R8, [R1+0x11c] ;  /* 0x00011c0001087983 */ /* 0x000ea80000300800 */
[----:B------:R0:W2:Y:S01]  /*7dd0*/  @!P0 LDG.E.U16 R50, desc[UR10][R20.64] ;  /* 0x0000000a14328981 */ /* 0x0000a2000c1e1500 */
[----:B------:R-:W-:-:S03]  /*7de0*/  PRMT R51, RZ, 0x7610, R51 ;  /* 0x00007610ff337816 */ /* 0x000fc60000000033 */
[----:B------:R-:W2:Y:S04]  /*7df0*/  LDL.LU R28, [R1+0x1a8] ;  /* 0x0001a800011c7983 */ /* 0x000ea80000300800 */
[----:B------:R-:W2:Y:S01]  /*7e00*/  @!P0 LDG.E.U16 R51, desc[UR10][R22.64] ;  /* 0x0000000a16338981 */ /* 0x000ea2000c1e1500 */
[----:B0-----:R-:W-:-:S05]  /*7e10*/  IADD3 R20, P1, PT, R27, R2, RZ ;  /* 0x000000021b147210 */ /* 0x001fca0007f3e0ff */
[----:B------:R-:W-:Y:S01]  /*7e20*/  IMAD.X R21, R26, 0x1, R0, P1 ;  /* 0x000000011a157824 */ /* 0x000fe200008e0600 */
[----:B------:R-:W2:Y:S04]  /*7e30*/  LDL R23, [R1+0x198] ;  /* 0x0001980001177983 */ /* 0x000ea80000100800 */
[----:B------:R4:W2:Y:S04]  /*7e40*/  @!P0 LDG.E.U16 R49, desc[UR10][R20.64] ;  /* 0x0000000a14318981 */ /* 0x0008a8000c1e1500 */
[----:B------:R-:W2:Y:S01]  /*7e50*/  LDL R22, [R1+0x194] ;  /* 0x0001940001167983 */ /* 0x000ea20000100800 */
[----:B----4-:R-:W-:-:S03]  /*7e60*/  IADD3 R20, P1, PT, R24, R2, RZ ;  /* 0x0000000218147210 */ /* 0x010fc60007f3e0ff */
[----:B------:R0:W-:Y:S02]  /*7e70*/  STS.U16 [R7+UR4+0x16400], R110 ;  /* 0x0164006e07007988 */ /* 0x0001e40008000404 */
[----:B-----5:R-:W-:Y:S02]  /*7e80*/  IMAD.X R21, R9, 0x1, R0, P1 ;  /* 0x0000000109157824 */ /* 0x020fe400008e0600 */
[----:B------:R-:W4:Y:S04]  /*7e90*/  LDL R9, [R1+0x108] ;  /* 0x0001080001097983 */ /* 0x000f280000100800 */
[----:B------:R-:W5:Y:S04]  /*7ea0*/  LDL.LU R24, [R1+0x1a4] ;  /* 0x0001a40001187983 */ /* 0x000f680000300800 */
[----:B------:R-:W4:Y:S04]  /*7eb0*/  LDL.LU R27, [R1+0x5c] ;  /* 0x00005c00011b7983 */ /* 0x000f280000300800 */
[----:B------:R-:W4:Y:S04]  /*7ec0*/  LDL.LU R73, [R1+0x1f0] ;  /* 0x0001f00001497983 */ /* 0x000f280000300800 */
[----:B------:R-:W5:Y:S04]  /*7ed0*/  LDL.LU R125, [R1+0x54] ;  /* 0x00005400017d7983 */ /* 0x000f680000300800 */
[----:B0-----:R-:W5:Y:S04]  /*7ee0*/  LDL.LU R110, [R1+0x10c] ;  /* 0x00010c00016e7983 */ /* 0x001f680000300800 */
[----:B------:R-:W5:Y:S04]  /*7ef0*/  LDL.LU R31, [R1+0x1e8] ;  /* 0x0001e800011f7983 */ /* 0x000f680000300800 */
[----:B------:R0:W-:Y:S01]  /*7f00*/  STS.U16 [R7+UR4+0x15400], R6 ;  /* 0x0154000607007988 */ /* 0x0001e20008000404 */
[----:B------:R-:W-:-:S03]  /*7f10*/  PRMT R108, RZ, 0x7610, R108 ;  /* 0x00007610ff6c7816 */ /* 0x000fc6000000006c */
[----:B------:R1:W-:Y:S04]  /*7f20*/  STS.U16 [R7+UR4+0x15c00], R106 ;  /* 0x015c006a07007988 */ /* 0x0003e80008000404 */
[----:B------:R1:W-:Y:S01]  /*7f30*/  STS.U16 [R7+UR4+0x14c00], R12 ;  /* 0x014c000c07007988 */ /* 0x0003e20008000404 */
[----:B0-----:R-:W-:-:S03]  /*7f40*/  PRMT R6, RZ, 0x7610, R6 ;  /* 0x00007610ff067816 */ /* 0x001fc60000000006 */
[----:B------:R-:W5:Y:S04]  /*7f50*/  LDL.LU R55, [R1+0xfc] ;  /* 0x0000fc0001377983 */ /* 0x000f680000300800 */
[----:B------:R3:W5:Y:S02]  /*7f60*/  @!P0 LDG.E.U16 R6, desc[UR10][R20.64] ;  /* 0x0000000a14068981 */ /* 0x000764000c1e1500 */
[----:B---3--:R-:W-:-:S05]  /*7f70*/  IADD3 R20, P1, PT, R11, R2, RZ ;  /* 0x000000020b147210 */ /* 0x008fca0007f3e0ff */
[----:B--2---:R-:W-:-:S05]  /*7f80*/  IMAD.X R21, R8, 0x1, R0, P1 ;  /* 0x0000000108157824 */ /* 0x004fca00008e0600 */
[----:B------:R0:W2:Y:S01]  /*7f90*/  @!P0 LDG.E.U16 R108, desc[UR10][R20.64] ;  /* 0x0000000a146c8981 */ /* 0x0000a2000c1e1500 */
[----:B-1----:R-:W-:Y:S02]  /*7fa0*/  PRMT R106, RZ, 0x7610, R106 ;  /* 0x00007610ff6a7816 */ /* 0x002fe4000000006a */
[----:B0-----:R-:W-:-:S05]  /*7fb0*/  IADD3 R20, P1, PT, R28, R2, RZ ;  /* 0x000000021c147210 */ /* 0x001fca0007f3e0ff */
[----:B------:R-:W-:Y:S01]  /*7fc0*/  IMAD.X R21, R25, 0x1, R0, P1 ;  /* 0x0000000119157824 */ /* 0x000fe200008e0600 */
[----:B------:R-:W-:Y:S01]  /*7fd0*/  PRMT R12, RZ, 0x7610, R12 ;  /* 0x00007610ff0c7816 */ /* 0x000fe2000000000c */
[----:B------:R0:W-:Y:S04]  /*7fe0*/  STS.U16 [R7+UR4+0x17400], R13 ;  /* 0x0174000d07007988 */ /* 0x0001e80008000404 */
[----:B------:R4:W3:Y:S04]  /*7ff0*/  @!P0 LDG.E.U16 R106, desc[UR10][R20.64] ;  /* 0x0000000a146a8981 */ /* 0x0008e8000c1e1500 */
[----:B------:R-:W2:Y:S01]  /*8000*/  LDL R25, [R1+0xf4] ;  /* 0x0000f40001197983 */ /* 0x000ea20000100800 */
[----:B0-----:R-:W-:-:S03]  /*8010*/  PRMT R13, RZ, 0x7610, R13 ;  /* 0x00007610ff0d7816 */ /* 0x001fc6000000000d */
[----:B------:R0:W-:Y:S02]  /*8020*/  STS.U16 [R7+UR4+0x17c00], R14 ;  /* 0x017c000e07007988 */ /* 0x0001e40008000404 */
[----:B0-----:R-:W-:Y:S01]  /*8030*/  PRMT R14, RZ, 0x7610, R14 ;  /* 0x00007610ff0e7816 */ /* 0x001fe2000000000e */
[----:B------:R-:W-:Y:S01]  /*8040*/  IMAD.MOV.U32 R30, RZ, RZ, R10 ;  /* 0x000000ffff1e7224 */ /* 0x000fe200078e000a */
[----:B----4-:R-:W-:-:S05]  /*8050*/  IADD3 R20, P1, PT, R73, R2, RZ ;  /* 0x0000000249147210 */ /* 0x010fca0007f3e0ff */
[----:B-----5:R-:W-:-:S05]  /*8060*/  IMAD.X R21, R24, 0x1, R0, P1 ;  /* 0x0000000118157824 */ /* 0x020fca00008e0600 */
[----:B------:R0:W4:Y:S02]  /*8070*/  @!P0 LDG.E.U16 R12, desc[UR10][R20.64] ;  /* 0x0000000a140c8981 */ /* 0x000124000c1e1500 */
[----:B0-----:R-:W-:-:S05]  /*8080*/  IADD3 R20, P1, PT, R110, R2, RZ ;  /* 0x000000026e147210 */ /* 0x001fca0007f3e0ff */
[----:B------:R-:W-:-:S05]  /*8090*/  IMAD.X R21, R27, 0x1, R0, P1 ;  /* 0x000000011b157824 */ /* 0x000fca00008e0600 */
[----:B------:R0:W5:Y:S02]  /*80a0*/  @!P0 LDG.E.U16 R13, desc[UR10][R20.64] ;  /* 0x0000000a140d8981 */ /* 0x000164000c1e1500 */
[-C--:B0-----:R-:W-:Y:S02]  /*80b0*/  IADD3 R20, P1, PT, R23, R2.reuse, RZ ;  /* 0x0000000217147210 */ /* 0x081fe40007f3e0ff */
[----:B------:R-:W3:Y:S03]  /*80c0*/  LDL R23, [R1+0x1e4] ;  /* 0x0001e40001177983 */ /* 0x000ee60000100800 */
[----:B------:R-:W-:Y:S02]  /*80d0*/  IMAD.X R21, R9, 0x1, R0, P1 ;  /* 0x0000000109157824 */ /* 0x000fe400008e0600 */
[----:B------:R-:W3:Y:S04]  /*80e0*/  LDL R9, [R1+0x50] ;  /* 0x0000500001097983 */ /* 0x000ee80000100800 */
[----:B------:R0:W4:Y:S02]  /*80f0*/  @!P0 LDG.E.U16 R14, desc[UR10][R20.64] ;  /* 0x0000000a140e8981 */ /* 0x000124000c1e1500 */
[----:B0-----:R-:W-:-:S05]  /*8100*/  IADD3 R20, P1, PT, R31, R2, RZ ;  /* 0x000000021f147210 */ /* 0x001fca0007f3e0ff */
[----:B------:R-:W-:Y:S02]  /*8110*/  IMAD.X R21, R22, 0x1, R0, P1 ;  /* 0x0000000116157824 */ /* 0x000fe400008e0600 */
[----:B------:R-:W4:Y:S04]  /*8120*/  LDL R22, [R1+0x188] ;  /* 0x0001880001167983 */ /* 0x000f280000100800 */
[----:B------:R-:W5:Y:S04]  /*8130*/  LDL.LU R10, [R1+0xe8] ;  /* 0x0000e800010a7983 */ /* 0x000f680000300800 */
[----:B------:R-:W-:Y:S04]  /*8140*/  STS.U16 [R7+UR4+0x16c00], R107 ;  /* 0x016c006b07007988 */ /* 0x000fe80008000404 */
[----:B------:R0:W-:Y:S02]  /*8150*/  STS.U16 [R48+UR4], R15 ;  /* 0x0000000f30007988 */ /* 0x0001e40008000404 */
[----:B0-----:R-:W-:-:S02]  /*8160*/  PRMT R15, RZ, 0x7610, R15 ;  /* 0x00007610ff0f7816 */ /* 0x001fc4000000000f */
[----:B------:R0:W-:Y:S04]  /*8170*/  STS.U16 [R48+UR4+0x800], R16 ;  /* 0x0008001030007988 */ /* 0x0001e80008000404 */
[----:B------:R1:W5:Y:S01]  /*8180*/  @!P0 LDG.E.U16 R15, desc[UR10][R20.64] ;  /* 0x0000000a140f8981 */ /* 0x000362000c1e1500 */
[----:B0-----:R-:W-:Y:S02]  /*8190*/  PRMT R16, RZ, 0x7610, R16 ;  /* 0x00007610ff107816 */ /* 0x001fe40000000010 */
[----:B-1----:R-:W-:-:S05]  /*81a0*/  IADD3 R20, P1, PT, R55, R2, RZ ;  /* 0x0000000237147210 */ /* 0x002fca0007f3e0ff */
[----:B------:R-:W-:Y:S01]  /*81b0*/  IMAD.X R21, R125, 0x1, R0, P1 ;  /* 0x000000017d157824 */ /* 0x000fe200008e0600 */
[----:B------:R0:W-:Y:S04]  /*81c0*/  STS.U16 [R48+UR4+0x1000], R17 ;  /* 0x0010001130007988 */ /* 0x0001e80008000404 */
[----:B------:R2:W5:Y:S01]  /*81d0*/  @!P0 LDG.E.U16 R16, desc[UR10][R20.64] ;  /* 0x0000000a14108981 */ /* 0x000562000c1e1500 */
[----:B0-----:R-:W-:Y:S02]  /*81e0*/  PRMT R17, RZ, 0x7610, R17 ;  /* 0x00007610ff117816 */ /* 0x001fe40000000011 */
[----:B--2---:R-:W-:Y:S01]  /*81f0*/  IADD3 R20, P1, PT, R25, R2, RZ ;  /* 0x0000000219147210 */ /* 0x004fe20007f3e0ff */
[----:B------:R-:W-:Y:S04]  /*8200*/  STL [R1+0x42c], R125 ;  /* 0x00042c7d01007387 */ /* 0x000fe80000100800 */
[----:B------:R-:W2:Y:S04]  /*8210*/  LDL R25, [R1+0xe0] ;  /* 0x0000e00001197983 */ /* 0x000ea80000100800 */
[----:B------:R0:W-:Y:S02]  /*8220*/  STS.U16 [R48+UR4+0x1800], R18 ;  /* 0x0018001230007988 */ /* 0x0001e40008000404 */
[----:B0-----:R-:W-:Y:S01]  /*8230*/  PRMT R18, RZ, 0x7610, R18 ;  /* 0x00007610ff127816 */ /* 0x001fe20000000012 */
[----:B------:R-:W-:-:S02]  /*8240*/  IMAD.MOV.U32 R29, RZ, RZ, R124 ;  /* 0x000000ffff1d7224 */ /* 0x000fc400078e007c */
[----:B---3--:R-:W-:Y:S02]  /*8250*/  IMAD.X R21, R9, 0x1, R0, P1 ;  /* 0x0000000109157824 */ /* 0x008fe400008e0600 */
[----:B------:R-:W3:Y:S04]  /*8260*/  LDL.LU R9, [R1+0x180] ;  /* 0x0001800001097983 */ /* 0x000ee80000300800 */
[----:B------:R0:W2:Y:S04]  /*8270*/  @!P0 LDG.E.U16 R17, desc[UR10][R20.64] ;  /* 0x0000000a14118981 */ /* 0x0000a8000c1e1500 */
[----:B------:R-:W2:Y:S01]  /*8280*/  LDL.LU R124, [R1+0x30] ;  /* 0x00003000017c7983 */ /* 0x000ea20000300800 */
[----:B0-----:R-:W-:-:S05]  /*8290*/  IADD3 R20, P1, PT, R23, R2, RZ ;  /* 0x0000000217147210 */ /* 0x001fca0007f3e0ff */
[----:B----4-:R-:W-:-:S05]  /*82a0*/  IMAD.X R21, R22, 0x1, R0, P1 ;  /* 0x0000000116157824 */ /* 0x010fca00008e0600 */
[----:B------:R5:W4:Y:S04]  /*82b0*/  @!P0 LDG.E.U16 R18, desc[UR10][R20.64] ;  /* 0x0000000a14128981 */ /* 0x000b28000c1e1500 */
[----:B------:R0:W-:Y:S01]  /*82c0*/  STL [R1+0x3c4], R5 ;  /* 0x0003c40501007387 */ /* 0x0001e20000100800 */
[----:B-----5:R-:W-:-:S05]  /*82d0*/  IADD3 R20, P1, PT, R10, R2, RZ ;  /* 0x000000020a147210 */ /* 0x020fca0007f3e0ff */
[----:B------:R-:W-:Y:S02]  /*82e0*/  IMAD.X R21, R5, 0x1, R0, P1 ;  /* 0x0000000105157824 */ /* 0x000fe400008e0600 */
[----:B0-----:R-:W5:Y:S04]  /*82f0*/  LDL.LU R5, [R1+0xd8] ;  /* 0x0000d80001057983 */ /* 0x001f680000300800 */
[----:B------:R0:W-:Y:S02]  /*8300*/  STS.U16 [R48+UR4+0x2000], R19 ;  /* 0x0020001330007988 */ /* 0x0001e40008000404 */
[----:B0-----:R-:W-:-:S06]  /*8310*/  PRMT R19, RZ, 0x7610, R19 ;  /* 0x00007610ff137816 */ /* 0x001fcc0000000013 */
[----:B------:R0:W4:Y:S04]  /*8320*/  @!P0 LDG.E.U16 R19, desc[UR10][R20.64] ;  /* 0x0000000a14138981 */ /* 0x000128000c1e1500 */
[----:B------:R1:W-:Y:S01]  /*8330*/  STS.U16 [R48+UR4+0x2800], R122 ;  /* 0x0028007a30007988 */ /* 0x0003e20008000404 */
[----:B0-----:R-:W-:-:S03]  /*8340*/  PRMT R20, RZ, 0x7610, R20 ;  /* 0x00007610ff147816 */ /* 0x001fc60000000014 */
[----:B-1----:R-:W4:Y:S04]  /*8350*/  LDL.LU R122, [R1+0x38] ;  /* 0x00003800017a7983 */ /* 0x002f280000300800 */
[----:B------:R-:W4:Y:S04]  /*8360*/  LDL.LU R125, [R1+0xb8] ;  /* 0x0000b800017d7983 */ /* 0x000f280000300800 */
[----:B------:R-:W4:Y:S04]  /*8370*/  LDL R26, [R1+0xc8] ;  /* 0x0000c800011a7983 */ /* 0x000f280000100800 */
[----:B------:R0:W-:Y:S04]  /*8380*/  STL [R1+0x3c8], R4 ;  /* 0x0003c80401007387 */ /* 0x0001e80000100800 */
[----:B------:R-:W-:Y:S01]  /*8390*/  STS.U16 [R48+UR4+0x3800], R120 ;  /* 0x0038007830007988 */ /* 0x000fe20008000404 */
[----:B---3--:R-:W-:-:S05]  /*83a0*/  IADD3 R22, P1, PT, R9, R2, RZ ;  /* 0x0000000209167210 */ /* 0x008fca0007f3e0ff */
[----:B--2---:R-:W-:-:S05]  /*83b0*/  IMAD.X R23, R25, 0x1, R0, P1 ;  /* 0x0000000119177824 */ /* 0x004fca00008e0600 */
[----:B------:R1:W2:Y:S02]  /*83c0*/  @!P0 LDG.E.U16 R20, desc[UR10][R22.64] ;  /* 0x0000000a16148981 */ /* 0x0002a4000c1e1500 */
[----:B-1----:R-:W-:Y:S02]  /*83d0*/  IADD3 R22, P1, PT, R4, R2, RZ ;  /* 0x0000000204167210 */ /* 0x002fe40007f3e0ff */
[----:B0-----:R-:W3:Y:S03]  /*83e0*/  LDL.LU R4, [R1+0x174] ;  /* 0x0001740001047983 */ /* 0x001ee60000300800 */
[----:B-----5:R-:W-:Y:S01]  /*83f0*/  IMAD.X R23, R5, 0x1, R0, P1 ;  /* 0x0000000105177824 */ /* 0x020fe200008e0600 */
[----:B------:R0:W-:Y:S04]  /*8400*/  STL [R1+0x3cc], R5 ;  /* 0x0003cc0501007387 */ /* 0x0001e80000100800 */
[----:B0-----:R-:W5:Y:S04]  /*8410*/  LDL.LU R5, [R1+0xc0] ;  /* 0x0000c00001057983 */ /* 0x001f680000300800 */
[----:B------:R-:W2:Y:S01]  /*8420*/  LDL.LU R120, [R1+0xd0] ;  /* 0x0000d00001787983 */ /* 0x000ea20000300800 */
[----:B------:R-:W-:-:S03]  /*8430*/  PRMT R21, RZ, 0x7610, R21 ;  /* 0x00007610ff157816 */ /* 0x000fc60000000015 */
[----:B------:R0:W-:Y:S04]  /*8440*/  STS.U16 [R48+UR4+0x3000], R121 ;  /* 0x0030007930007988 */ /* 0x0001e80008000404 */
[----:B------:R1:W3:Y:S01]  /*8450*/  @!P0 LDG.E.U16 R21, desc[UR10][R22.64] ;  /* 0x0000000a16158981 */ /* 0x0002e2000c1e1500 */
[----:B0-----:R-:W-:Y:S01]  /*8460*/  IMAD.MOV.U32 R121, RZ, RZ, R24 ;  /* 0x000000ffff797224 */ /* 0x001fe200078e0018 */
[----:B-1----:R-:W-:Y:S02]  /*8470*/  PRMT R22, RZ, 0x7610, R22 ;  /* 0x00007610ff167816 */ /* 0x002fe40000000016 */
[----:B------:R0:W-:Y:S01]  /*8480*/  STL [R1+0x428], R124 ;  /* 0x0004287c01007387 */ /* 0x0001e20000100800 */
[----:B--2---:R-:W-:-:S05]  /*8490*/  IADD3 R24, P1, PT, R120, R2, RZ ;  /* 0x0000000278187210 */ /* 0x004fca0007f3e0ff */
[----:B----4-:R-:W-:-:S05]  /*84a0*/  IMAD.X R25, R122, 0x1, R0, P1 ;  /* 0x000000017a197824 */ /* 0x010fca00008e0600 */
[----:B------:R1:W2:Y:S02]  /*84b0*/  @!P0 LDG.E.U16 R22, desc[UR10][R24.64] ;  /* 0x0000000a18168981 */ /* 0x0002a4000c1e1500 */
[----:B-1----:R-:W-:-:S05]  /*84c0*/  IADD3 R24, P1, PT, R26, R2, RZ ;  /* 0x000000021a187210 */ /* 0x002fca0007f3e0ff */
[----:B------:R-:W-:Y:S01]  /*84d0*/  IMAD.X R25, R124, 0x1, R0, P1 ;  /* 0x000000017c197824 */ /* 0x000fe200008e0600 */
[----:B---3--:R-:W-:Y:S01]  /*84e0*/  IADD3 R26, P1, PT, R4, R2, RZ ;  /* 0x00000002041a7210 */ /* 0x008fe20007f3e0ff */
[----:B0-----:R-:W3:Y:S04]  /*84f0*/  LDL.LU R124, [R1+0x28] ;  /* 0x00002800017c7983 */ /* 0x001ee80000300800 */
[----:B------:R0:W-:Y:S04]  /*8500*/  STL [R1+0x3d0], R4 ;  /* 0x0003d00401007387 */ /* 0x0001e80000100800 */
[----:B0-----:R-:W4:Y:S01]  /*8510*/  LDL.LU R4, [R1+0xb4] ;  /* 0x0000b40001047983 */ /* 0x001f220000300800 */
[----:B------:R-:W-:-:S03]  /*8520*/  PRMT R23, RZ, 0x7610, R23 ;  /* 0x00007610ff177816 */ /* 0x000fc60000000017 */
[----:B------:R0:W-:Y:S04]  /*8530*/  STS.U16 [R48+UR4+0x4000], R119 ;  /* 0x0040007730007988 */ /* 0x0001e80008000404 */
[----:B------:R1:W2:Y:S04]  /*8540*/  @!P0 LDG.E.U16 R23, desc[UR10][R24.64] ;  /* 0x0000000a18178981 */ /* 0x0002a8000c1e1500 */
[----:B-----5:R5:W-:Y:S01]  /*8550*/  STL [R1+0x3d4], R5 ;  /* 0x0003d40501007387 */ /* 0x020be20000100800 */
[----:B0-----:R-:W-:Y:S02]  /*8560*/  IMAD.MOV.U32 R119, RZ, RZ, R27 ;  /* 0x000000ffff777224 */ /* 0x001fe400078e001b */
[----:B------:R-:W-:Y:S01]  /*8570*/  IMAD.X R27, R5, 0x1, R0, P1 ;  /* 0x00000001051b7824 */ /* 0x000fe200008e0600 */
[----:B-1----:R-:W-:Y:S01]  /*8580*/  PRMT R24, RZ, 0x7610, R24 ;  /* 0x00007610ff187816 */ /* 0x002fe20000000018 */
[----:B------:R0:W-:Y:S04]  /*8590*/  STS.U16 [R48+UR4+0x5000], R117 ;  /* 0x0050007530007988 */ /* 0x0001e80008000404 */
[----:B-----5:R-:W5:Y:S04]  /*85a0*/  LDL.LU R5, [R1+0x24] ;  /* 0x0000240001057983 */ /* 0x020f680000300800 */
[----:B------:R1:W2:Y:S01]  /*85b0*/  @!P0 LDG.E.U16 R24, desc[UR10][R26.64] ;  /* 0x0000000a1a188981 */ /* 0x0002a2000c1e1500 */
[----:B0-----:R-:W-:-:S02]  /*85c0*/  IMAD.MOV.U32 R117, RZ, RZ, R119 ;  /* 0x000000ffff757224 */ /* 0x001fc400078e0077 */
[----:B------:R-:W-:Y:S02]  /*85d0*/  IMAD.MOV.U32 R119, RZ, RZ, R121 ;  /* 0x000000ffff777224 */ /* 0x000fe400078e0079 */
[----:B------:R-:W-:Y:S02]  /*85e0*/  IMAD.MOV.U32 R121, RZ, RZ, R30 ;  /* 0x000000ffff797224 */ /* 0x000fe400078e001e */
[----:B------:R-:W2:Y:S01]  /*85f0*/  LDL R30, [R1+0x1dc] ;  /* 0x0001dc00011e7983 */ /* 0x000ea20000100800 */
[----:B-1----:R-:W-:-:S03]  /*8600*/  IADD3 R26, P1, PT, R125, R2, RZ ;  /* 0x000000027d1a7210 */ /* 0x002fc60007f3e0ff */
[----:B------:R0:W-:Y:S02]  /*8610*/  STS.U16 [R48+UR4+0x5800], R116 ;  /* 0x0058007430007988 */ /* 0x0001e40008000404 */
[----:B0-----:R-:W-:Y:S02]  /*8620*/  IMAD.MOV.U32 R116, RZ, RZ, R28 ;  /* 0x000000ffff747224 */ /* 0x001fe400078e001c */
[----:B---3--:R-:W-:Y:S01]  /*8630*/  IMAD.X R27, R124, 0x1, R0, P1 ;  /* 0x000000017c1b7824 */ /* 0x008fe200008e0600 */
[----:B----4-:R-:W-:Y:S01]  /*8640*/  IADD3 R28, P1, PT, R4, R2, RZ ;  /* 0x00000002041c7210 */ /* 0x010fe20007f3e0ff */
[----:B------:R0:W-:Y:S04]  /*8650*/  STL [R1+0x3d8], R4 ;  /* 0x0003d80401007387 */ /* 0x0001e80000100800 */
[----:B0-----:R-:W3:Y:S01]  /*8660*/  LDL.LU R4, [R1+0x16c] ;  /* 0x00016c0001047983 */ /* 0x001ee20000300800 */
[----:B------:R-:W-:-:S03]  /*8670*/  PRMT R25, RZ, 0x7610, R25 ;  /* 0x00007610ff197816 */ /* 0x000fc60000000019 */
[----:B------:R0:W-:Y:S04]  /*8680*/  STS.U16 [R48+UR4+0x4800], R118 ;  /* 0x0048007630007988 */ /* 0x0001e80008000404 */
[----:B------:R1:W4:Y:S01]  /*8690*/  @!P0 LDG.E.U16 R25, desc[UR10][R26.64] ;  /* 0x0000000a1a198981 */ /* 0x000322000c1e1500 */
[----:B0-----:R-:W-:Y:S02]  /*86a0*/  IMAD.MOV.U32 R118, RZ, RZ, R122 ;  /* 0x000000ffff767224 */ /* 0x001fe400078e007a */
[----:B------:R-:W-:Y:S01]  /*86b0*/  IMAD.MOV.U32 R122, RZ, RZ, R29 ;  /* 0x000000ffff7a7224 */ /* 0x000fe200078e001d */
[----:B-1----:R-:W-:Y:S01]  /*86c0*/  PRMT R26, RZ, 0x7610, R26 ;  /* 0x00007610ff1a7816 */ /* 0x002fe2000000001a */
[----:B-----5:R-:W-:Y:S01]  /*86d0*/  IMAD.X R29, R5, 0x1, R0, P1 ;  /* 0x00000001051d7824 */ /* 0x020fe200008e0600 */
[----:B------:R0:W-:Y:S04]  /*86e0*/  STL [R1+0x3dc], R5 ;  /* 0x0003dc0501007387 */ /* 0x0001e80000100800 */
[----:B------:R2:W5:Y:S04]  /*86f0*/  @!P0 LDG.E.U16 R26, desc[UR10][R28.64] ;  /* 0x0000000a1c1a8981 */ /* 0x000568000c1e1500 */
[----:B0-----:R-:W4:Y:S01]  /*8700*/  LDL.LU R5, [R1+0x1d8] ;  /* 0x0001d80001057983 */ /* 0x001f220000300800 */
[----:B--2---:R-:W-:-:S03]  /*8710*/  IADD3 R28, P1, PT, R30, R2, RZ ;  /* 0x000000021e1c7210 */ /* 0x004fc60007f3e0ff */
[----:B------:R-:W-:Y:S02]  /*8720*/  STS.U16 [R48+UR4+0x6800], R114 ;  /* 0x0068007230007988 */ /* 0x000fe40008000404 */
[----:B---3--:R-:W-:Y:S02]  /*8730*/  IMAD.X R29, R4, 0x1, R0, P1 ;  /* 0x00000001041d7824 */ /* 0x008fe400008e0600 */
[----:B------:R0:W-:Y:S04]  /*8740*/  STL [R1+0x3e0], R4 ;  /* 0x0003e00401007387 */ /* 0x0001e80000100800 */
[----:B0-----:R-:W2:Y:S04]  /*8750*/  LDL.LU R4, [R1+0xa4] ;  /* 0x0000a40001047983 */ /* 0x001ea80000300800 */
[----:B------:R-:W3:Y:S01]  /*8760*/  LDL R114, [R1+0x164] ;  /* 0x0001640001727983 */ /* 0x000ee20000100800 */
[----:B------:R-:W-:-:S03]  /*8770*/  PRMT R27, RZ, 0x7610, R27 ;  /* 0x00007610ff1b7816 */ /* 0x000fc6000000001b */
[----:B------:R0:W-:Y:S04]  /*8780*/  STS.U16 [R48+UR4+0x6000], R115 ;  /* 0x0060007330007988 */ /* 0x0001e80008000404 */
[----:B------:R1:W2:Y:S01]  /*8790*/  @!P0 LDG.E.U16 R27, desc[UR10][R28.64] ;  /* 0x0000000a1c1b8981 */ /* 0x0002a2000c1e1500 */
[----:B----4-:R-:W-:Y:S01]  /*87a0*/  IADD3 R30, P1, PT, R5, R2, RZ ;  /* 0x00000002051e7210 */ /* 0x010fe20007f3e0ff */
[----:B0-----:R-:W-:Y:S01]  /*87b0*/  IMAD.MOV.U32 R115, RZ, RZ, R31 ;  /* 0x000000ffff737224 */ /* 0x001fe200078e001f */
[----:B-1----:R-:W-:Y:S01]  /*87c0*/  PRMT R28, RZ, 0x7610, R28 ;  /* 0x00007610ff1c7816 */ /* 0x002fe2000000001c */
[----:B------:R0:W-:Y:S04]  /*87d0*/  STL [R1+0x3e4], R5 ;  /* 0x0003e40501007387 */ /* 0x0001e80000100800 */
[----:B0-----:R-:W4:Y:S01]  /*87e0*/  LDL.LU R5, [R1+0x1c] ;  /* 0x00001c0001057983 */ /* 0x001f220000300800 */
[----:B---3--:R-:W-:-:S02]  /*87f0*/  IMAD.X R31, R114, 0x1, R0, P1 ;  /* 0x00000001721f7824 */ /* 0x008fc400008e0600 */
[----:B------:R-:W-:Y:S02]  /*8800*/  IMAD.MOV.U32 R114, RZ, RZ, R73 ;  /* 0x000000ffff727224 */ /* 0x000fe400078e0049 */
[----:B------:R-:W3:Y:S04]  /*8810*/  LDL R73, [R1+0x158] ;  /* 0x0001580001497983 */ /* 0x000ee80000100800 */
[----:B------:R0:W5:Y:S02]  /*8820*/  @!P0 LDG.E.U16 R28, desc[UR10][R30.64] ;  /* 0x0000000a1e1c8981 */ /* 0x000164000c1e1500 */
[----:B0-----:R-:W-:Y:S01]  /*8830*/  IMAD.MOV.U32 R31, RZ, RZ, R55 ;  /* 0x000000ffff1f7224 */ /* 0x001fe200078e0037 */
[----:B--2---:R-:W-:Y:S01]  /*8840*/  IADD3 R30, P1, PT, R4, R2, RZ ;  /* 0x00000002041e7210 */ /* 0x004fe20007f3e0ff */
[----:B------:R-:W2:Y:S04]  /*8850*/  LDL.LU R55, [R1+0x440] ;  /* 0x0004400001377983 */ /* 0x000ea80000300800 */
[----:B------:R0:W-:Y:S04]  /*8860*/  STL [R1+0x3e8], R4 ;  /* 0x0003e80401007387 */ /* 0x0001e80000100800 */
[----:B0-----:R-:W2:Y:S01]  /*8870*/  LDL.LU R4, [R1+0xa0] ;  /* 0x0000a00001047983 */ /* 0x001ea20000300800 */
[----:B------:R-:W-:-:S03]  /*8880*/  PRMT R29, RZ, 0x7610, R29 ;  /* 0x00007610ff1d7816 */ /* 0x000fc6000000001d */
[----:B------:R0:W-:Y:S04]  /*8890*/  STS.U16 [R48+UR4+0x7000], R113 ;  /* 0x0070007130007988 */ /* 0x0001e80008000404 */
[----:B------:R-:W-:Y:S01]  /*88a0*/  STS.U16 [R48+UR4+0x7800], R72 ;  /* 0x0078004830007988 */ /* 0x000fe20008000404 */
[----:B0-----:R-:W-:Y:S02]  /*88b0*/  IMAD.MOV.U32 R113, RZ, RZ, R31 ;  /* 0x000000ffff717224 */ /* 0x001fe400078e001f */
[----:B----4-:R-:W-:-:S05]  /*88c0*/  IMAD.X R31, R5, 0x1, R0, P1 ;  /* 0x00000001051f7824 */ /* 0x010fca00008e0600 */
[----:B------:R0:W4:Y:S02]  /*88d0*/  @!P0 LDG.E.U16 R29, desc[UR10][R30.64] ;  /* 0x0000000a1e1d8981 */ /* 0x000124000c1e1500 */
[----:B0-----:R-:W-:Y:S02]  /*88e0*/  PRMT R30, RZ, 0x7610, R30 ;  /* 0x00007610ff1e7816 */ /* 0x001fe4000000001e */
[----:B------:R0:W-:Y:S04]  /*88f0*/  STL [R1+0x3ec], R5 ;  /* 0x0003ec0501007387 */ /* 0x0001e80000100800 */
[----:B------:R-:W-:Y:S04]  /*8900*/  STS.U16 [R48+UR4+0x8000], R112 ;  /* 0x0080007030007988 */ /* 0x000fe80008000404 */
[----:B0-----:R-:W4:Y:S01]  /*8910*/  LDL.LU R5, [R1+0x1d0] ;  /* 0x0001d00001057983 */ /* 0x001f220000300800 */
[----:B---3--:R-:W-:-:S05]  /*8920*/  IADD3 R72, P1, PT, R73, R2, RZ ;  /* 0x0000000249487210 */ /* 0x008fca0007f3e0ff */
[----:B--2---:R-:W-:Y:S01]  /*8930*/  IMAD.X R73, R4, 0x1, R0, P1 ;  /* 0x0000000104497824 */ /* 0x004fe200008e0600 */
[----:B------:R0:W-:Y:S04]  /*8940*/  STL [R1+0x3f0], R4 ;  /* 0x0003f00401007387 */ /* 0x0001e80000100800 */
[----:B------:R1:W2:Y:S04]  /*8950*/  @!P0 LDG.E.U16 R30, desc[UR10][R72.64] ;  /* 0x0000000a481e8981 */ /* 0x0002a8000c1e1500 */
[----:B0-----:R-:W3:Y:S01]  /*8960*/  LDL.LU R4, [R1+0x94] ;  /* 0x0000940001047983 */ /* 0x001ee20000300800 */
[----:B-1----:R-:W-:-:S03]  /*8970*/  IMAD.MOV.U32 R73, RZ, RZ, R8 ;  /* 0x000000ffff497224 */ /* 0x002fc600078e0008 */
[----:B------:R-:W2:Y:S01]  /*8980*/  LDL.LU R8, [R1+0x43c] ;  /* 0x00043c0001087983 */ /* 0x000ea20000300800 */
[----:B------:R-:W-:-:S03]  /*8990*/  IMAD.MOV.U32 R112, RZ, RZ, R73 ;  /* 0x000000ffff707224 */ /* 0x000fc600078e0049 */
[----:B------:R-:W2:Y:S01]  /*89a0*/  LDL R73, [R1+0x154] ;  /* 0x0001540001497983 */ /* 0x000ea20000100800 */
[----:B------:R-:W-:-:S03]  /*89b0*/  PRMT R31, RZ, 0x7610, R31 ;  /* 0x00007610ff1f7816 */ /* 0x000fc6000000001f */
[----:B------:R-:W-:Y:S01]  /*89c0*/  STS.U16 [R48+UR4+0x8800], R111 ;  /* 0x0088006f30007988 */ /* 0x000fe20008000404 */
[----:B----4-:R-:W-:-:S03]  /*89d0*/  IADD3 R72, P1, PT, R5, R2, RZ ;  /* 0x0000000205487210 */ /* 0x010fc60007f3e0ff */
[----:B------:R0:W-:Y:S04]  /*89e0*/  STL [R1+0x3f4], R5 ;  /* 0x0003f40501007387 */ /* 0x0001e80000100800 */
[----:B0-----:R-:W4:Y:S01]  /*89f0*/  LDL.LU R5, [R1+0x148] ;  /* 0x0001480001057983 */ /* 0x001f220000300800 */
[----:B--2---:R-:W-:-:S05]  /*8a00*/  IMAD.X R73, R73, 0x1, R0, P1 ;  /* 0x0000000149497824 */ /* 0x004fca00008e0600 */
[----:B------:R0:W2:Y:S02]  /*8a10*/  @!P0 LDG.E.U16 R31, desc[UR10][R72.64] ;  /* 0x0000000a481f8981 */ /* 0x0000a4000c1e1500 */
[----:B0-----:R-:W-:Y:S02]  /*8a20*/  IMAD.MOV.U32 R73, RZ, RZ, R9 ;  /* 0x000000ffff497224 */ /* 0x001fe400078e0009 */
[----:B------:R-:W2:Y:S02]  /*8a30*/  LDL.LU R9, [R1+0x438] ;  /* 0x0004380001097983 */ /* 0x000ea40000300800 */
[----:B------:R-:W-:Y:S02]  /*8a40*/  IMAD.MOV.U32 R111, RZ, RZ, R73 ;  /* 0x000000ffff6f7224 */ /* 0x000fe400078e0049 */
[----:B------:R-:W2:Y:S01]  /*8a50*/  LDL R73, [R1+0x14] ;  /* 0x0000140001497983 */ /* 0x000ea20000100800 */
[----:B---3--:R-:W-:-:S03]  /*8a60*/  IADD3 R72, P1, PT, R4, R2, RZ ;  /* 0x0000000204487210 */ /* 0x008fc60007f3e0ff */
[----:B------:R0:W-:Y:S04]  /*8a70*/  STL [R1+0x3f8], R4 ;  /* 0x0003f80401007387 */ /* 0x0001e80000100800 */
[----:B0-----:R-:W3:Y:S01]  /*8a80*/  LDL.LU R4, [R1+0x90] ;  /* 0x0000900001047983 */ /* 0x001ee20000300800 */
[----:B------:R-:W-:-:S03]  /*8a90*/  PRMT R107, RZ, 0x7610, R107 ;  /* 0x00007610ff6b7816 */ /* 0x000fc6000000006b */
[----:B------:R0:W-:Y:S04]  /*8aa0*/  STS.U16 [R48+UR4+0x9000], R105 ;  /* 0x0090006930007988 */ /* 0x0001e80008000404 */
[----:B----4-:R1:W-:Y:S01]  /*8ab0*/  STL [R1+0x3fc], R5 ;  /* 0x0003fc0501007387 */ /* 0x0103e20000100800 */
[----:B0-----:R-:W-:Y:S01]  /*8ac0*/  PRMT R105, RZ, 0x7610, R105 ;  /* 0x00007610ff697816 */ /* 0x001fe20000000069 */
[----:B--2---:R-:W-:-:S05]  /*8ad0*/  IMAD.X R73, R73, 0x1, R0, P1 ;  /* 0x0000000149497824 */ /* 0x004fca00008e0600 */
[----:B------:R0:W2:Y:S02]  /*8ae0*/  @!P0 LDG.E.U16 R107, desc[UR10][R72.64] ;  /* 0x0000000a486b8981 */ /* 0x0000a4000c1e1500 */
[----:B0-----:R-:W-:Y:S02]  /*8af0*/  IADD3 R72, P1, PT, R5, R2, RZ ;  /* 0x0000000205487210 */ /* 0x001fe40007f3e0ff */
[----:B-1----:R-:W4:Y:S03]  /*8b00*/  LDL.LU R5, [R1+0x144] ;  /* 0x0001440001057983 */ /* 0x002f260000300800 */
[----:B---3--:R-:W-:Y:S01]  /*8b10*/  IMAD.X R73, R4, 0x1, R0, P1 ;  /* 0x0000000104497824 */ /* 0x008fe200008e0600 */
[----:B------:R0:W-:Y:S04]  /*8b20*/  STL [R1+0x400], R4 ;  /* 0x0004000401007387 */ /* 0x0001e80000100800 */
[----:B------:R1:W3:Y:S04]  /*8b30*/  @!P0 LDG.E.U16 R105, desc[UR10][R72.64] ;  /* 0x0000000a48698981 */ /* 0x0002e8000c1e1500 */
[----:B0-----:R-:W2:Y:S04]  /*8b40*/  LDL.LU R4, [R1+0x84] ;  /* 0x0000840001047983 */ /* 0x001ea80000300800 */
[----:B------:R-:W1:Y:S04]  /*8b50*/  LDL R73, [R1+0x1c8] ;  /* 0x0001c80001497983 */ /* 0x000e680000100800 */
[----:B------:R0:W-:Y:S02]  /*8b60*/  STS.U16 [R48+UR4+0x9800], R104 ;  /* 0x0098006830007988 */ /* 0x0001e40008000404 */
[----:B0-----:R-:W-:-:S02]  /*8b70*/  PRMT R104, RZ, 0x7610, R104 ;  /* 0x00007610ff687816 */ /* 0x001fc40000000068 */
[----:B----4-:R0:W-:Y:S01]  /*8b80*/  STL [R1+0x404], R5 ;  /* 0x0004040501007387 */ /* 0x0101e20000100800 */
[----:B-1----:R-:W-:-:S05]  /*8b90*/  IADD3 R72, P1, PT, R73, R2, RZ ;  /* 0x0000000249487210 */ /* 0x002fca0007f3e0ff */
[----:B------:R-:W-:Y:S02]  /*8ba0*/  IMAD.X R73, R5, 0x1, R0, P1 ;  /* 0x0000000105497824 */ /* 0x000fe400008e0600 */
[----:B0-----:R-:W4:Y:S04]  /*8bb0*/  LDL.LU R5, [R1+0x138] ;  /* 0x0001380001057983 */ /* 0x001f280000300800 */
[----:B------:R2:W3:Y:S04]  /*8bc0*/  @!P0 LDG.E.U16 R104, desc[UR10][R72.64] ;  /* 0x0000000a48688981 */ /* 0x0004e8000c1e1500 */
[----:B------:R-:W3:Y:S01]  /*8bd0*/  LDL R73, [R1+0xc] ;  /* 0x00000c0001497983 */ /* 0x000ee20000100800 */
[----:B--2---:R-:W-:-:S03]  /*8be0*/  IADD3 R72, P1, PT, R4, R2, RZ ;  /* 0x0000000204487210 */ /* 0x004fc60007f3e0ff */
[----:B------:R0:W-:Y:S04]  /*8bf0*/  STL [R1+0x408], R4 ;  /* 0x0004080401007387 */ /* 0x0001e80000100800 */
[----:B0-----:R-:W2:Y:S04]  /*8c00*/  LDL.LU R4, [R1+0x80] ;  /* 0x0000800001047983 */ /* 0x001ea80000300800 */
[----:B------:R0:W-:Y:S02]  /*8c10*/  STS.U16 [R48+UR4+0xa000], R79 ;  /* 0x00a0004f30007988 */ /* 0x0001e40008000404 */
[----:B0-----:R-:W-:-:S02]  /*8c20*/  PRMT R79, RZ, 0x7610, R79 ;  /* 0x00007610ff4f7816 */ /* 0x001fc4000000004f */
[----:B------:R0:W-:Y:S02]  /*8c30*/  STS.U16 [R48+UR4+0xa800], R78 ;  /* 0x00a8004e30007988 */ /* 0x0001e40008000404 */
[----:B0-----:R-:W-:Y:S02]  /*8c40*/  PRMT R78, RZ, 0x7610, R78 ;  /* 0x00007610ff4e7816 */ /* 0x001fe4000000004e */
[----:B----4-:R0:W-:Y:S01]  /*8c50*/  STL [R1+0x40c], R5 ;  /* 0x00040c0501007387 */ /* 0x0101e20000100800 */
[----:B---3--:R-:W-:-:S05]  /*8c60*/  IMAD.X R73, R73, 0x1, R0, P1 ;  /* 0x0000000149497824 */ /* 0x008fca00008e0600 */
[----:B------:R1:W3:Y:S02]  /*8c70*/  @!P0 LDG.E.U16 R79, desc[UR10][R72.64] ;  /* 0x0000000a484f8981 */ /* 0x0002e4000c1e1500 */
[----:B-1----:R-:W-:Y:S02]  /*8c80*/  IADD3 R72, P1, PT, R5, R2, RZ ;  /* 0x0000000205487210 */ /* 0x002fe40007f3e0ff */
[----:B0-----:R-:W4:Y:S03]  /*8c90*/  LDL.LU R5, [R1+0x134] ;  /* 0x0001340001057983 */ /* 0x001f260000300800 */
[----:B--2---:R-:W-:Y:S01]  /*8ca0*/  IMAD.X R73, R4, 0x1, R0, P1 ;  /* 0x0000000104497824 */ /* 0x004fe200008e0600 */
[----:B------:R0:W-:Y:S04]  /*8cb0*/  STL [R1+0x410], R4 ;  /* 0x0004100401007387 */ /* 0x0001e80000100800 */
[----:B------:R1:W2:Y:S04]  /*8cc0*/  @!P0 LDG.E.U16 R78, desc[UR10][R72.64] ;  /* 0x0000000a484e8981 */ /* 0x0002a8000c1e1500 */
        /* <DEDUP_REMOVED lines=16> */
[----:B0-----:R-:W-:Y:S01]  /*8dd0*/  PRMT R75, RZ, 0x7610, R75 ;  /* 0x00007610ff4b7816 */ /* 0x001fe2000000004b */
[----:B---3--:R-:W-:-:S05]  /*8de0*/  IMAD.X R73, R73, 0x1, R0, P1 ;  /* 0x0000000149497824 */ /* 0x008fca00008e0600 */
[----:B------:R4:W3:Y:S02]  /*8df0*/  @!P0 LDG.E.U16 R76, desc[UR10][R72.64] ;  /* 0x0000000a484c8981 */ /* 0x0008e4000c1e1500 */
[----:B----4-:R-:W-:Y:S02]  /*8e00*/  IADD3 R72, P1, PT, R5, R2, RZ ;  /* 0x0000000205487210 */ /* 0x010fe40007f3e0ff */
[----:B------:R0:W-:Y:S03]  /*8e10*/  STL [R1+0x41c], R5 ;  /* 0x00041c0501007387 */ /* 0x0001e60000100800 */
[----:B--2---:R-:W-:-:S05]  /*8e20*/  IMAD.X R73, R4, 0x1, R0, P1 ;  /* 0x0000000104497824 */ /* 0x004fca00008e0600 */
[----:B------:R1:W2:Y:S04]  /*8e30*/  @!P0 LDG.E.U16 R75, desc[UR10][R72.64] ;  /* 0x0000000a484b8981 */ /* 0x0002a8000c1e1500 */
[----:B0-----:R-:W4:Y:S04]  /*8e40*/  LDL.LU R5, [R1+0x124] ;  /* 0x0001240001057983 */ /* 0x001f280000300800 */
[----:B------:R-:W1:Y:S04]  /*8e50*/  LDL R73, [R1+0x1b8] ;  /* 0x0001b80001497983 */ /* 0x000e680000100800 */
[----:B------:R0:W-:Y:S02]  /*8e60*/  STS.U16 [R48+UR4+0xc800], R74 ;  /* 0x00c8004a30007988 */ /* 0x0001e40008000404 */
[----:B0-----:R-:W-:-:S02]  /*8e70*/  PRMT R74, RZ, 0x7610, R74 ;  /* 0x00007610ff4a7816 */ /* 0x001fc4000000004a */
[----:B------:R0:W-:Y:S02]  /*8e80*/  STS.U16 [R48+UR4+0xd000], R109 ;  /* 0x00d0006d30007988 */ /* 0x0001e40008000404 */
[----:B0-----:R-:W-:Y:S01]  /*8e90*/  IMAD.MOV.U32 R109, RZ, RZ, R11 ;  /* 0x000000ffff6d7224 */ /* 0x001fe200078e000b */
[----:B-1----:R-:W-:-:S05]  /*8ea0*/  IADD3 R72, P1, PT, R73, R2, RZ ;  /* 0x0000000249487210 */ /* 0x002fca0007f3e0ff */
[----:B----4-:R-:W-:-:S05]  /*8eb0*/  IMAD.X R73, R5, 0x1, R0, P1 ;  /* 0x0000000105497824 */ /* 0x010fca00008e0600 */
[----:B------:R0:W4:Y:S02]  /*8ec0*/  @!P0 LDG.E.U16 R74, desc[UR10][R72.64] ;  /* 0x0000000a484a8981 */ /* 0x000124000c1e1500 */
[----:B0-----:R-:W-:Y:S02]  /*8ed0*/  IMAD.MOV.U32 R73, RZ, RZ, R10 ;  /* 0x000000ffff497224 */ /* 0x001fe400078e000a */
[----:B------:R-:W4:Y:S04]  /*8ee0*/  LDL.LU R10, [R1+0x434] ;  /* 0x00043400010a7983 */ /* 0x000f280000300800 */
[----:B------:R-:W4:Y:S01]  /*8ef0*/  LDL.LU R11, [R1+0x430] ;  /* 0x00043000010b7983 */ /* 0x000f220000300800 */
[----:B------:R-:W0:Y:S01]  /*8f00*/  S2R R72, SR_TID.X ;  /* 0x0000000000487919 */ /* 0x000e220000002100 */
[----:B------:R-:W1:Y:S02]  /*8f10*/  S2UR UR7, SR_CgaCtaId ;  /* 0x00000000000779c3 */ /* 0x000e640000008800 */
[----:B------:R0:W-:Y:S04]  /*8f20*/  STS.U16 [R48+UR4+0xd800], R3 ;  /* 0x00d8000330007988 */ /* 0x0001e80008000404 */
[----:B------:R0:W-:Y:S04]  /*8f30*/  STS.U16 [R48+UR4+0xe800], R50 ;  /* 0x00e8003230007988 */ /* 0x0001e80008000404 */
[----:B------:R-:W-:Y:S04]  /*8f40*/  STS.U16 [R48+UR4+0xe000], R51 ;  /* 0x00e0003330007988 */ /* 0x000fe80008000404 */
[----:B------:R-:W-:Y:S04]  /*8f50*/  STS.U16 [R48+UR4+0xf000], R49 ;  /* 0x00f0003130007988 */ /* 0x000fe80008000404 */
[----:B------:R0:W-:Y:S04]  /*8f60*/  STS.U16 [R48+UR4+0xf800], R6 ;  /* 0x00f8000630007988 */ /* 0x0001e80008000404 */
[----:B------:R1:W-:Y:S01]  /*8f70*/  STS.U16 [R7+UR4+0xfc00], R123 ;  /* 0x00fc007b07007988 */ /* 0x0003e20008000404 */
[C---:B0-----:R-:W-:Y:S01]  /*8f80*/  LOP3.LUT R3, R72.reuse, 0x7, RZ, 0xc0, !PT ;  /* 0x0000000748037812 */ /* 0x041fe200078ec0ff */
[----:B------:R-:W-:Y:S01]  /*8f90*/  IMAD.SHL.U32 R50, R72, 0x2, RZ ;  /* 0x0000000248327824 */ /* 0x000fe200078e00ff */
[----:B------:R-:W-:Y:S01]  /*8fa0*/  SHF.R.U32.HI R48, RZ, 0x3, R72 ;  /* 0x00000003ff307819 */ /* 0x000fe20000011648 */
[----:B------:R-:W-:Y:S02]  /*8fb0*/  STS.U16 [R7+UR4+0x400], R108 ;  /* 0x0004006c07007988 */ /* 0x000fe40008000404 */
[C---:B------:R-:W-:Y:S01]  /*8fc0*/  IMAD.SHL.U32 R49, R3.reuse, 0x100, RZ ;  /* 0x0000010003317824 */ /* 0x040fe200078e00ff */
[----:B------:R-:W-:Y:S01]  /*8fd0*/  LOP3.LUT R6, R50, 0x10, RZ, 0xc0, !PT ;  /* 0x0000001032067812 */ /* 0x000fe200078ec0ff */
[----:B------:R-:W-:Y:S01]  /*8fe0*/  STS.U16 [R7+UR4+0xc00], R106 ;  /* 0x000c006a07007988 */ /* 0x000fe20008000404 */
[----:B------:R-:W-:-:S03]  /*8ff0*/  IMAD.SHL.U32 R3, R3, 0x10, RZ ;  /* 0x0000001003037824 */ /* 0x000fc600078e00ff */
[----:B------:R-:W-:Y:S04]  /*9000*/  STS.U16 [R7+UR4+0x1400], R12 ;  /* 0x0014000c07007988 */ /* 0x000fe80008000404 */
        /* <DEDUP_REMOVED lines=13> */
[----:B-----5:R-:W-:Y:S04]  /*90e0*/  STS.U16 [R7+UR4+0x8400], R26 ;  /* 0x0084001a07007988 */ /* 0x020fe80008000404 */
        /* <DEDUP_REMOVED lines=11> */
[----:B---3--:R-:W-:Y:S04]  /*91a0*/  STS.U16 [R7+UR4+0xe400], R76 ;  /* 0x00e4004c07007988 */ /* 0x008fe80008000404 */
[----:B--2---:R-:W-:Y:S01]  /*91b0*/  STS.U16 [R7+UR4+0xec00], R75 ;  /* 0x00ec004b07007988 */ /* 0x004fe20008000404 */
[----:B------:R-:W-:Y:S01]  /*91c0*/  LOP3.LUT R6, R6, 0x20, R48, 0xf8, !PT ;  /* 0x0000002006067812 */ /* 0x000fe200078ef830 */
[----:B------:R-:W-:Y:S01]  /*91d0*/  IMAD.IADD R48, R49, 0x1, R3 ;  /* 0x0000000131307824 */ /* 0x000fe200078e0203 */
[----:B------:R-:W-:-:S04]  /*91e0*/  LOP3.LUT R3, R3, 0x30, R50, 0x78, !PT ;  /* 0x0000003003037812 */ /* 0x000fc800078e7832 */
[----:B------:R-:W-:Y:S01]  /*91f0*/  LOP3.LUT R6, R48, R6, RZ, 0x3c, !PT ;  /* 0x0000000630067212 */ /* 0x000fe200078e3cff */
[C---:B------:R-:W-:Y:S01]  /*9200*/  IMAD.SHL.U32 R48, R72.reuse, 0x40, RZ ;  /* 0x0000004048307824 */ /* 0x040fe200078e00ff */
[----:B------:R-:W-:Y:S01]  /*9210*/  UMOV UR6, 0x400 ;  /* 0x0000040000067882 */ /* 0x000fe20000000000 */
[----:B------:R-:W-:Y:S01]  /*9220*/  IMAD.SHL.U32 R72, R72, 0x80, RZ ;  /* 0x0000008048487824 */ /* 0x000fe200078e00ff */
[----:B-1----:R-:W-:Y:S02]  /*9230*/  ULEA UR6, UR7, UR6, 0x18 ;  /* 0x0000000607067291 */ /* 0x002fe4000f8ec0ff */
[----:B------:R-:W-:Y:S02]  /*9240*/  LOP3.LUT R3, R3, 0x3800, R48, 0xf8, !PT ;  /* 0x0000380003037812 */ /* 0x000fe400078ef830 */
[----:B------:R-:W-:Y:S02]  /*9250*/  LOP3.LUT R6, R6, 0x800, R72, 0xf8, !PT ;  /* 0x0000080006067812 */ /* 0x000fe400078ef848 */
[----:B------:R-:W-:Y:S01]  /*9260*/  LOP3.LUT R3, R3, R49, RZ, 0xfc, !PT ;  /* 0x0000003103037212 */ /* 0x000fe200078efcff */
[----:B------:R-:W-:-:S02]  /*9270*/  IMAD.MOV.U32 R123, RZ, RZ, R109 ;  /* 0x000000ffff7b7224 */ /* 0x000fc400078e006d */
[----:B------:R-:W-:Y:S01]  /*9280*/  IMAD.MOV.U32 R109, RZ, RZ, R73 ;  /* 0x000000ffff6d7224 */ /* 0x000fe200078e0049 */
[----:B----4-:R0:W-:Y:S01]  /*9290*/  STS.U16 [R7+UR4+0xf400], R74 ;  /* 0x00f4004a07007988 */ /* 0x0101e20008000404 */
[----:B------:R-:W-:Y:S01]  /*92a0*/  BAR.SYNC.DEFER_BLOCKING 0x0 ;  /* 0x0000000000007b1d */ /* 0x000fe20000010000 */
[----:B0-----:R-:W-:-:S05]  /*92b0*/  LOP3.LUT R7, R6, 0x40, RZ, 0x3c, !PT ;  /* 0x0000004006077812 */ /* 0x001fca00078e3cff */
[----:B------:R-:W-:Y:S04]  /*92c0*/  LDSM.16.M88.4 R28, [R3+UR6] ;  /* 0x00000006031c783b */ /* 0x000fe80008000200 */
[----:B------:R-:W-:Y:S04]  /*92d0*/  LDSM.16.M88.4 R24, [R3+UR6+0x4000] ;  /* 0x004000060318783b */ /* 0x000fe80008000200 */
[----:B------:R-:W-:Y:S04]  /*92e0*/  LDSM.16.M88.4 R20, [R3+UR6+0x8000] ;  /* 0x008000060314783b */ /* 0x000fe80008000200 */
[----:B------:R-:W0:Y:S04]  /*92f0*/  LDSM.16.MT88.4 R72, [R6+UR6+0x10080] ;  /* 0x010080060648783b */ /* 0x000e280008004200 */
[----:B------:R-:W1:Y:S04]  /*9300*/  LDSM.16.M88.4 R12, [R3+UR6+0xc000] ;  /* 0x00c00006030c783b */ /* 0x000e680008000200 */
[----:B------:R-:W2:Y:S04]  /*9310*/  LDSM.16.MT88.4 R48, [R7+UR6+0x10000] ;  /* 0x010000060730783b */ /* 0x000ea80008004200 */
[----:B------:R-:W3:Y:S04]  /*9320*/  LDSM.16.MT88.4 R16, [R7+UR6+0x10080] ;  /* 0x010080060710783b */ /* 0x000ee80008004200 */
[----:B------:R-:W4:Y:S04]  /*9330*/  LDSM.16.MT88.4 R76, [R6+UR6+0x10000] ;  /* 0x01000006064c783b */ /* 0x000f280008004200 */
[----:B------:R-:W-:Y:S01]  /*9340*/  LDSM.16.MT88.4 R104, [R6+UR6+0x11080] ;  /* 0x011080060668783b */ /* 0x000fe20008004200 */
[C---:B0-----:R-:W-:Y:S08]  /*9350*/  HMMA.16816.F32.BF16 R80, R72.reuse, R28, R80 ;  /* 0x0000001c4850723c */ /* 0x041ff00000041850 */
[C---:B------:R-:W-:Y:S08]  /*9360*/  HMMA.16816.F32.BF16 R84, R72.reuse, R24, R84 ;  /* 0x000000184854723c */ /* 0x040ff00000041854 */
[C---:B------:R-:W-:Y:S08]  /*9370*/  HMMA.16816.F32.BF16 R88, R72.reuse, R20, R88 ;  /* 0x000000144858723c */ /* 0x040ff00000041858 */
[----:B-1----:R-:W-:Y:S08]  /*9380*/  HMMA.16816.F32.BF16 R72, R72, R12, R64 ;  /* 0x0000000c4848723c */ /* 0x002ff00000041840 */
[-C--:B--2---:R-:W-:Y:S01]  /*9390*/  HMMA.16816.F32.BF16 R64, R48, R28.reuse, R100 ;  /* 0x0000001c3040723c */ /* 0x084fe20000041864 */
[----:B------:R-:W0:Y:S07]  /*93a0*/  LDSM.16.MT88.4 R100, [R6+UR6+0x11000] ;  /* 0x011000060664783b */ /* 0x000e2e0008004200 */
[C---:B---3--:R-:W-:Y:S08]  /*93b0*/  HMMA.16816.F32.BF16 R60, R16.reuse, R28, R60 ;  /* 0x0000001c103c723c */ /* 0x048ff0000004183c */
[C---:B------:R-:W-:Y:S08]  /*93c0*/  HMMA.16816.F32.BF16 R56, R16.reuse, R24, R56 ;  /* 0x000000181038723c */ /* 0x040ff00000041838 */
[C---:B------:R-:W-:Y:S08]  /*93d0*/  HMMA.16816.F32.BF16 R52, R16.reuse, R20, R52 ;  /* 0x000000141034723c */ /* 0x040ff00000041834 */
[----:B------:R-:W-:Y:S01]  /*93e0*/  HMMA.16816.F32.BF16 R8, R16, R12, R8 ;  /* 0x0000000c1008723c */ /* 0x000fe20000041808 */
[----:B------:R-:W1:Y:S07]  /*93f0*/  LDSM.16.MT88.4 R16, [R7+UR6+0x11080] ;  /* 0x011080060710783b */ /* 0x000e6e0008004200 */
[C---:B----4-:R-:W-:Y:S08]  /*9400*/  HMMA.16816.F32.BF16 R32, R76.reuse, R28, R32 ;  /* 0x0000001c4c20723c */ /* 0x050ff00000041820 */
[C---:B------:R-:W-:Y:S08]  /*9410*/  HMMA.16816.F32.BF16 R36, R76.reuse, R24, R36 ;  /* 0x000000184c24723c */ /* 0x040ff00000041824 */
[C---:B------:R-:W-:Y:S08]  /*9420*/  HMMA.16816.F32.BF16 R40, R76.reuse, R20, R40 ;  /* 0x000000144c28723c */ /* 0x040ff00000041828 */
[----:B------:R-:W-:Y:S08]  /*9430*/  HMMA.16816.F32.BF16 R44, R76, R12, R44 ;  /* 0x0000000c4c2c723c */ /* 0x000ff0000004182c */
[C---:B------:R-:W-:Y:S08]  /*9440*/  HMMA.16816.F32.BF16 R68, R48.reuse, R24, R68 ;  /* 0x000000183044723c */ /* 0x040ff00000041844 */
[C---:B------:R-:W-:Y:S08]  /*9450*/  HMMA.16816.F32.BF16 R76, R48.reuse, R20, R96 ;  /* 0x00000014304c723c */ /* 0x040ff00000041860 */
[----:B------:R-:W-:Y:S01]  /*9460*/  HMMA.16816.F32.BF16 R48, R48, R12, R92 ;  /* 0x0000000c3030723c */ /* 0x000fe2000004185c */
[----:B------:R-:W2:Y:S01]  /*9470*/  LDSM.16.MT88.4 R92, [R7+UR6+0x11000] ;  /* 0x01100006075c783b */ /* 0x000ea20008004200 */
[----:B------:R-:W-:-:S02]  /*9480*/  IMAD.MOV.U32 R29, RZ, RZ, R109 ;  /* 0x000000ffff1d7224 */ /* 0x000fc400078e006d */
[----:B------:R-:W-:Y:S02]  /*9490*/  IMAD.MOV.U32 R28, RZ, RZ, R111 ;  /* 0x000000ffff1c7224 */ /* 0x000fe400078e006f */
[----:B------:R-:W-:Y:S02]  /*94a0*/  IMAD.MOV.U32 R13, RZ, RZ, R110 ;  /* 0x000000ffff0d7224 */ /* 0x000fe400078e006e */
[----:B0-----:R-:W-:Y:S01]  /*94b0*/  HMMA.16816.F32.BF16 R108, R100, R30, R32 ;  /* 0x0000001e646c723c */ /* 0x001fe20000041820 */
[----:B------:R-:W-:Y:S02]  /*94c0*/  IMAD.MOV.U32 R33, RZ, RZ, R117 ;  /* 0x000000ffff217224 */ /* 0x000fe400078e0075 */
[----:B------:R-:W-:Y:S02]  /*94d0*/  IMAD.MOV.U32 R34, RZ, RZ, R118 ;  /* 0x000000ffff227224 */ /* 0x000fe400078e0076 */
[----:B------:R-:W-:Y:S02]  /*94e0*/  IMAD.MOV.U32 R35, RZ, RZ, R119 ;  /* 0x000000ffff237224 */ /* 0x000fe400078e0077 */
[----:B------:R-:W-:-:S02]  /*94f0*/  IMAD.MOV.U32 R24, RZ, RZ, R112 ;  /* 0x000000ffff187224 */ /* 0x000fc400078e0070 */
[----:B------:R-:W-:Y:S02]  /*9500*/  IMAD.MOV.U32 R25, RZ, RZ, R113 ;  /* 0x000000ffff197224 */ /* 0x000fe400078e0071 */
[----:B------:R-:W-:Y:S02]  /*9510*/  IMAD.MOV.U32 R20, RZ, RZ, R114 ;  /* 0x000000ffff147224 */ /* 0x000fe400078e0072 */
[----:B------:R-:W-:Y:S02]  /*9520*/  IMAD.MOV.U32 R21, RZ, RZ, R115 ;  /* 0x000000ffff157224 */ /* 0x000fe400078e0073 */
[----:B------:R-:W-:Y:S01]  /*9530*/  HMMA.16816.F32.BF16 R112, R104, R26, R84 ;  /* 0x0000001a6870723c */ /* 0x000fe20000041854 */
[----:B------:R-:W-:Y:S02]  /*9540*/  IMAD.MOV.U32 R87, RZ, RZ, R33 ;  /* 0x000000ffff577224 */ /* 0x000fe400078e0021 */
[----:B------:R-:W-:Y:S02]  /*9550*/  IMAD.MOV.U32 R86, RZ, RZ, R34 ;  /* 0x000000ffff567224 */ /* 0x000fe400078e0022 */
[----:B------:R-:W-:-:S03]  /*9560*/  IMAD.MOV.U32 R85, RZ, RZ, R35 ;  /* 0x000000ffff557224 */ /* 0x000fc600078e0023 */
[----:B-1----:R-:W-:Y:S01]  /*9570*/  HMMA.16816.F32.BF16 R32, R16, R22, R52 ;  /* 0x000000161020723c */ /* 0x002fe20000041834 */
[----:B------:R-:W-:Y:S01]  /*9580*/  IMAD.MOV.U32 R55, RZ, RZ, R120 ;  /* 0x000000ffff377224 */ /* 0x000fe200078e0078 */
[----:B------:R-:W-:Y:S01]  /*9590*/  LOP3.LUT R120, R3, 0x40, RZ, 0x3c, !PT ;  /* 0x0000004003787812 */ /* 0x000fe200078e3cff */
[----:B------:R-:W-:Y:S02]  /*95a0*/  IMAD.MOV.U32 R12, RZ, RZ, R116 ;  /* 0x000000ffff0c7224 */ /* 0x000fe400078e0074 */
[----:B------:R-:W-:-:S03]  /*95b0*/  IMAD.MOV.U32 R53, RZ, RZ, R28 ;  /* 0x000000ffff357224 */ /* 0x000fc600078e001c */
[----:B------:R-:W-:Y:S01]  /*95c0*/  HMMA.16816.F32.BF16 R96, R100, R26, R36 ;  /* 0x0000001a6460723c */ /* 0x000fe20000041824 */
[----:B------:R-:W-:Y:S02]  /*95d0*/  IMAD.MOV.U32 R54, RZ, RZ, R29 ;  /* 0x000000ffff367224 */ /* 0x000fe400078e001d */
[----:B------:R-:W-:-:S05]  /*95e0*/  IMAD.MOV.U32 R52, RZ, RZ, R25 ;  /* 0x000000ffff347224 */ /* 0x000fca00078e0019 */
[C---:B------:R-:W-:Y:S08]  /*95f0*/  HMMA.16816.F32.BF16 R40, R100.reuse, R22, R40 ;  /* 0x000000166428723c */ /* 0x040ff00000041828 */
[----:B------:R-:W-:Y:S08]  /*9600*/  HMMA.16816.F32.BF16 R44, R100, R14, R44 ;  /* 0x0000000e642c723c */ /* 0x000ff0000004182c */
[-C--:B------:R-:W-:Y:S08]  /*9610*/  HMMA.16816.F32.BF16 R116, R104, R30.reuse, R80 ;  /* 0x0000001e6874723c */ /* 0x080ff00000041850 */
[-C--:B--2---:R-:W-:Y:S08]  /*9620*/  HMMA.16816.F32.BF16 R64, R92, R30.reuse, R64 ;  /* 0x0000001e5c40723c */ /* 0x084ff00000041840 */
[----:B------:R-:W-:Y:S01]  /*9630*/  HMMA.16816.F32.BF16 R60, R16, R30, R60 ;  /* 0x0000001e103c723c */ /* 0x000fe2000004183c */
[----:B------:R-:W-:Y:S07]  /*9640*/  LDSM.16.M88.4 R28, [R120+UR6] ;  /* 0x00000006781c783b */ /* 0x000fee0008000200 */
[C---:B------:R-:W-:Y:S08]  /*9650*/  HMMA.16816.F32.BF16 R68, R92.reuse, R26, R68 ;  /* 0x0000001a5c44723c */ /* 0x040ff00000041844 */
[C---:B------:R-:W-:Y:S08]  /*9660*/  HMMA.16816.F32.BF16 R76, R92.reuse, R22, R76 ;  /* 0x000000165c4c723c */ /* 0x040ff0000004184c */
[----:B------:R-:W-:Y:S01]  /*9670*/  HMMA.16816.F32.BF16 R48, R92, R14, R48 ;  /* 0x0000000e5c30723c */ /* 0x000fe20000041830 */
[----:B------:R-:W-:Y:S01]  /*9680*/  IMAD.MOV.U32 R95, RZ, RZ, R24 ;  /* 0x000000ffff5f7224 */ /* 0x000fe200078e0018 */
[----:B------:R-:W-:Y:S06]  /*9690*/  LDSM.16.MT88.4 R80, [R6+UR6+0x12080] ;  /* 0x012080060650783b */ /* 0x000fec0008004200 */
[----:B------:R-:W-:Y:S08]  /*96a0*/  HMMA.16816.F32.BF16 R100, R104, R22, R88 ;  /* 0x000000166864723c */ /* 0x000ff00000041858 */
[----:B------:R-:W-:Y:S01]  /*96b0*/  HMMA.16816.F32.BF16 R56, R16, R26, R56 ;  /* 0x0000001a1038723c */ /* 0x000fe20000041838 */
[----:B------:R-:W-:Y:S01]  /*96c0*/  LDSM.16.M88.4 R24, [R120+UR6+0x4000] ;  /* 0x004000067818783b */ /* 0x000fe20008000200 */
[----:B------:R-:W-:-:S02]  /*96d0*/  IMAD.MOV.U32 R84, RZ, RZ, R12 ;  /* 0x000000ffff547224 */ /* 0x000fc400078e000c */
[----:B------:R-:W-:Y:S01]  /*96e0*/  IMAD.MOV.U32 R92, RZ, RZ, R13 ;  /* 0x000000ffff5c7224 */ /* 0x000fe200078e000d */
[----:B------:R-:W-:Y:S03]  /*96f0*/  LDSM.16.MT88.4 R88, [R7+UR6+0x12000] ;  /* 0x012000060758783b */ /* 0x000fe60008004200 */
[----:B------:R-:W-:Y:S01]  /*9700*/  HMMA.16816.F32.BF16 R104, R104, R14, R72 ;  /* 0x0000000e6868723c */ /* 0x000fe20000041848 */
[----:B------:R-:W0:Y:S07]  /*9710*/  LDSM.16.MT88.4 R72, [R6+UR6+0x12000] ;  /* 0x012000060648783b */ /* 0x000e2e0008004200 */
[----:B0-----:R-:W-:Y:S01]  /*9720*/  HMMA.16816.F32.BF16 R36, R72, R28, R108 ;  /* 0x0000001c4824723c */ /* 0x001fe2000004186c */
[----:B------:R-:W-:-:S02]  /*9730*/  IMAD.MOV.U32 R108, RZ, RZ, R52 ;  /* 0x000000ffff6c7224 */ /* 0x000fc400078e0034 */
[----:B------:R-:W-:Y:S02]  /*9740*/  IMAD.MOV.U32 R109, RZ, RZ, R53 ;  /* 0x000000ffff6d7224 */ /* 0x000fe400078e0035 */
[----:B------:R-:W-:Y:S02]  /*9750*/  IMAD.MOV.U32 R110, RZ, RZ, R54 ;  /* 0x000000ffff6e7224 */ /* 0x000fe400078e0036 */
[----:B------:R-:W-:Y:S02]  /*9760*/  IMAD.MOV.U32 R111, RZ, RZ, R55 ;  /* 0x000000ffff6f7224 */ /* 0x000fe400078e0037 */
[----:B------:R-:W-:Y:S01]  /*9770*/  HMMA.16816.F32.BF16 R52, R72, R24, R96 ;  /* 0x000000184834723c */ /* 0x000fe20000041860 */
[----:B------:R-:W2:Y:S01]  /*9780*/  LDL.LU R96, [R1+0x118] ;  /* 0x0001180001607983 */ /* 0x000ea20000300800 */
[----:B------:R-:W-:Y:S02]  /*9790*/  IMAD.MOV.U32 R93, RZ, RZ, R20 ;  /* 0x000000ffff5d7224 */ /* 0x000fe400078e0014 */
[----:B------:R-:W-:-:S02]  /*97a0*/  IMAD.MOV.U32 R94, RZ, RZ, R21 ;  /* 0x000000ffff5e7224 */ /* 0x000fc400078e0015 */
[----:B------:R-:W0:Y:S02]  /*97b0*/  LDSM.16.M88.4 R20, [R120+UR6+0x8000] ;  /* 0x008000067814783b */ /* 0x000e240008000200 */
[----:B------:R-:W-:Y:S02]  /*97c0*/  HMMA.16816.F32.BF16 R8, R16, R14, R8 ;  /* 0x0000000e1008723c */ /* 0x000fe40000041808 */
[----:B------:R-:W1:Y:S04]  /*97d0*/  LDSM.16.M88.4 R12, [R120+UR6+0xc000] ;  /* 0x00c00006780c783b */ /* 0x000e680008000200 */
[----:B------:R-:W3:Y:S01]  /*97e0*/  LDSM.16.MT88.4 R16, [R7+UR6+0x12080] ;  /* 0x012080060710783b */ /* 0x000ee20008004200 */
[----:B------:R-:W-:Y:S02]  /*97f0*/  IMAD.MOV.U32 R97, RZ, RZ, R84 ;  /* 0x000000ffff617224 */ /* 0x000fe400078e0054 */
[----:B------:R-:W-:-:S02]  /*9800*/  IMAD.MOV.U32 R98, RZ, RZ, R85 ;  /* 0x000000ffff627224 */ /* 0x000fc400078e0055 */
[----:B------:R-:W-:Y:S01]  /*9810*/  IMAD.MOV.U32 R99, RZ, RZ, R86 ;  /* 0x000000ffff637224 */ /* 0x000fe200078e0056 */
[----:B------:R-:W-:Y:S08]  /*9820*/  HMMA.16816.F32.BF16 R68, R88, R24, R68 ;  /* 0x000000185844723c */ /* 0x000ff00000041844 */
[C---:B0-----:R-:W-:Y:S08]  /*9830*/  HMMA.16816.F32.BF16 R40, R72.reuse, R20, R40 ;  /* 0x000000144828723c */ /* 0x041ff00000041828 */
[----:B-1----:R-:W-:Y:S01]  /*9840*/  HMMA.16816.F32.BF16 R44, R72, R12, R44 ;  /* 0x0000000c482c723c */ /* 0x002fe2000004182c */
[----:B------:R-:W-:-:S07]  /*9850*/  IMAD.MOV.U32 R75, RZ, RZ, R87 ;  /* 0x000000ffff4b7224 */ /* 0x000fce00078e0057 */
[----:B------:R-:W-:Y:S01]  /*9860*/  HMMA.16816.F32.BF16 R84, R88, R28, R64 ;  /* 0x0000001c5854723c */ /* 0x000fe20000041840 */
[----:B------:R-:W-:Y:S02]  /*9870*/  IMAD.MOV.U32 R64, RZ, RZ, R75 ;  /* 0x000000ffff407224 */ /* 0x000fe400078e004b */
[----:B------:R-:W-:-:S05]  /*9880*/  IMAD.MOV.U32 R65, RZ, RZ, R92 ;  /* 0x000000ffff417224 */ /* 0x000fca00078e005c */
[----:B------:R-:W-:Y:S01]  /*9890*/  HMMA.16816.F32.BF16 R72, R88, R20, R76 ;  /* 0x000000145848723c */ /* 0x000fe2000004184c */
[----:B------:R-:W-:Y:S02]  /*98a0*/  IMAD.MOV.U32 R66, RZ, RZ, R93 ;  /* 0x000000ffff427224 */ /* 0x000fe400078e005d */
[----:B------:R-:W-:-:S05]  /*98b0*/  IMAD.MOV.U32 R67, RZ, RZ, R94 ;  /* 0x000000ffff437224 */ /* 0x000fca00078e005e */
[----:B------:R-:W-:Y:S01]  /*98c0*/  HMMA.16816.F32.BF16 R76, R88, R12, R48 ;  /* 0x0000000c584c723c */ /* 0x000fe20000041830 */
[----:B------:R-:W-:Y:S01]  /*98d0*/  IMAD.MOV.U32 R51, RZ, RZ, R95 ;  /* 0x000000ffff337224 */ /* 0x000fe200078e005f */
[----:B------:R-:W0:Y:S06]  /*98e0*/  LDSM.16.MT88.4 R88, [R7+UR6+0x13000] ;  /* 0x013000060758783b */ /* 0x000e2c0008004200 */
[----:B------:R-:W-:Y:S01]  /*98f0*/  HMMA.16816.F32.BF16 R92, R80, R28, R116 ;  /* 0x0000001c505c723c */ /* 0x000fe20000041874 */
[----:B------:R-:W-:Y:S02]  /*9900*/  IMAD.MOV.U32 R119, RZ, RZ, R51 ;  /* 0x000000ffff777224 */ /* 0x000fe400078e0033 */
[----:B------:R-:W-:-:S05]  /*9910*/  IMAD.MOV.U32 R118, RZ, RZ, R67 ;  /* 0x000000ffff767224 */ /* 0x000fca00078e0043 */
[----:B------:R-:W-:Y:S01]  /*9920*/  HMMA.16816.F32.BF16 R48, R80, R24, R112 ;  /* 0x000000185030723c */ /* 0x000fe20000041870 */
[----:B------:R-:W-:Y:S02]  /*9930*/  IMAD.MOV.U32 R113, RZ, RZ, R64 ;  /* 0x000000ffff717224 */ /* 0x000fe400078e0040 */
[----:B------:R-:W-:Y:S02]  /*9940*/  IMAD.MOV.U32 R114, RZ, RZ, R65 ;  /* 0x000000ffff727224 */ /* 0x000fe400078e0041 */
[----:B------:R-:W-:-:S03]  /*9950*/  IMAD.MOV.U32 R112, RZ, RZ, R66 ;  /* 0x000000ffff707224 */ /* 0x000fc600078e0042 */
[----:B------:R-:W-:Y:S01]  /*9960*/  HMMA.16816.F32.BF16 R64, R80, R20, R100 ;  /* 0x000000145040723c */ /* 0x000fe20000041864 */
[----:B------:R-:W-:Y:S02]  /*9970*/  IMAD.MOV.U32 R116, RZ, RZ, R97 ;  /* 0x000000ffff747224 */ /* 0x000fe400078e0061 */
[----:B------:R-:W-:-:S05]  /*9980*/  IMAD.MOV.U32 R117, RZ, RZ, R98 ;  /* 0x000000ffff757224 */ /* 0x000fca00078e0062 */
[----:B---3--:R-:W-:Y:S01]  /*9990*/  HMMA.16816.F32.BF16 R60, R16, R28, R60 ;  /* 0x0000001c103c723c */ /* 0x008fe2000004183c */
[----:B------:R-:W-:Y:S02]  /*99a0*/  IMAD.MOV.U32 R29, RZ, RZ, R108 ;  /* 0x000000ffff1d7224 */ /* 0x000fe400078e006c */
[----:B------:R-:W-:-:S05]  /*99b0*/  IMAD.MOV.U32 R28, RZ, RZ, R99 ;  /* 0x000000ffff1c7224 */ /* 0x000fca00078e0063 */
[----:B------:R-:W-:Y:S01]  /*99c0*/  HMMA.16816.F32.BF16 R56, R16, R24, R56 ;  /* 0x000000181038723c */ /* 0x000fe20000041838 */
[----:B------:R-:W-:Y:S02]  /*99d0*/  IMAD.MOV.U32 R24, RZ, RZ, R109 ;  /* 0x000000ffff187224 */ /* 0x000fe400078e006d */
[----:B------:R-:W-:-:S05]  /*99e0*/  IMAD.MOV.U32 R25, RZ, RZ, R110 ;  /* 0x000000ffff197224 */ /* 0x000fca00078e006e */
[C---:B------:R-:W-:Y:S01]  /*99f0*/  HMMA.16816.F32.BF16 R32, R16.reuse, R20, R32 ;  /* 0x000000141020723c */ /* 0x040fe20000041820 */
[----:B------:R-:W-:Y:S02]  /*9a00*/  IMAD.MOV.U32 R21, RZ, RZ, R111 ;  /* 0x000000ffff157224 */ /* 0x000fe400078e006f */
[----:B------:R-:W1:Y:S05]  /*9a10*/  LDSM.16.MT88.4 R108, [R6+UR6+0x13000] ;  /* 0x01300006066c783b */ /* 0x000e6a0008004200 */
[-C--:B------:R-:W-:Y:S01]  /*9a20*/  HMMA.16816.F32.BF16 R8, R16, R12.reuse, R8 ;  /* 0x0000000c1008723c */ /* 0x080fe20000041808 */
[----:B------:R-:W-:Y:S07]  /*9a30*/  LDSM.16.MT88.4 R16, [R7+UR6+0x13080] ;  /* 0x013080060710783b */ /* 0x000fee0008004200 */
[----:B------:R-:W-:Y:S08]  /*9a40*/  HMMA.16816.F32.BF16 R80, R80, R12, R104 ;  /* 0x0000000c5050723c */ /* 0x000ff00000041868 */
[----:B0-----:R-:W-:Y:S08]  /*9a50*/  HMMA.16816.F32.BF16 R84, R88, R30, R84 ;  /* 0x0000001e5854723c */ /* 0x001ff00000041854 */
[C---:B-1----:R-:W-:Y:S08]  /*9a60*/  HMMA.16816.F32.BF16 R100, R108.reuse, R22, R40 ;  /* 0x000000166c64723c */ /* 0x042ff00000041828 */
[C---:B------:R-:W-:Y:S08]  /*9a70*/  HMMA.16816.F32.BF16 R104, R108.reuse, R30, R36 ;  /* 0x0000001e6c68723c */ /* 0x040ff00000041824 */
[C---:B------:R-:W-:Y:S01]  /*9a80*/  HMMA.16816.F32.BF16 R36, R108.reuse, R26, R52 ;  /* 0x0000001a6c24723c */ /* 0x040fe20000041834 */
[----:B------:R-:W-:Y:S07]  /*9a90*/  LDSM.16.M88.4 R52, [R3+UR6+0x8080] ;  /* 0x008080060334783b */ /* 0x000fee0008000200 */
[----:B------:R-:W-:Y:S01]  /*9aa0*/  HMMA.16816.F32.BF16 R44, R108, R14, R44 ;  /* 0x0000000e6c2c723c */ /* 0x000fe2000004182c */
[----:B------:R-:W-:Y:S07]  /*9ab0*/  LDSM.16.MT88.4 R108, [R6+UR6+0x14000] ;  /* 0x01400006066c783b */ /* 0x000fee0008004200 */
[----:B------:R-:W-:Y:S01]  /*9ac0*/  HMMA.16816.F32.BF16 R72, R88, R22, R72 ;  /* 0x000000165848723c */ /* 0x000fe20000041848 */
[----:B--2---:R-:W-:-:S02]  /*9ad0*/  IMAD.MOV.U32 R115, RZ, RZ, R96 ;  /* 0x000000ffff737224 */ /* 0x004fc400078e0060 */
[----:B------:R-:W0:Y:S05]  /*9ae0*/  LDSM.16.MT88.4 R96, [R6+UR6+0x13080] ;  /* 0x013080060660783b */ /* 0x000e2a0008004200 */
[----:B0-----:R-:W-:Y:S01]  /*9af0*/  HMMA.16816.F32.BF16 R40, R96, R30, R92 ;  /* 0x0000001e6028723c */ /* 0x001fe2000004185c */
[----:B------:R-:W-:-:S07]  /*9b00*/  IMAD.MOV.U32 R95, RZ, RZ, R28 ;  /* 0x000000ffff5f7224 */ /* 0x000fce00078e001c */
[C---:B------:R-:W-:Y:S08]  /*9b10*/  HMMA.16816.F32.BF16 R48, R96.reuse, R26, R48 ;  /* 0x0000001a6030723c */ /* 0x040ff00000041830 */
[C---:B------:R-:W-:Y:S08]  /*9b20*/  HMMA.16816.F32.BF16 R64, R96.reuse, R22, R64 ;  /* 0x000000166040723c */ /* 0x040ff00000041840 */
[----:B------:R-:W-:Y:S01]  /*9b30*/  HMMA.16816.F32.BF16 R80, R96, R14, R80 ;  /* 0x0000000e6050723c */ /* 0x000fe20000041850 */
[----:B------:R-:W-:-:S07]  /*9b40*/  IMAD.MOV.U32 R99, RZ, RZ, R29 ;  /* 0x000000ffff637224 */ /* 0x000fce00078e001d */
[C---:B------:R-:W-:Y:S01]  /*9b50*/  HMMA.16816.F32.BF16 R28, R16.reuse, R30, R60 ;  /* 0x0000001e101c723c */ /* 0x040fe2000004183c */
[----:B------:R-:W0:Y:S01]  /*9b60*/  LDSM.16.M88.4 R60, [R3+UR6+0x80] ;  /* 0x00008006033c783b */ /* 0x000e220008000200 */
[----:B------:R-:W-:Y:S02]  /*9b70*/  IMAD.MOV.U32 R92, RZ, RZ, R21 ;  /* 0x000000ffff5c7224 */ /* 0x000fe400078e0015 */
[----:B------:R-:W-:Y:S02]  /*9b80*/  IMAD.MOV.U32 R93, RZ, RZ, R24 ;  /* 0x000000ffff5d7224 */ /* 0x000fe400078e0018 */
[----:B------:R-:W-:Y:S02]  /*9b90*/  IMAD.MOV.U32 R94, RZ, RZ, R25 ;  /* 0x000000ffff5e7224 */ /* 0x000fe400078e0019 */
[----:B------:R-:W-:Y:S08]  /*9ba0*/  HMMA.16816.F32.BF16 R20, R16, R22, R32 ;  /* 0x000000161014723c */ /* 0x000ff00000041820 */
[----:B0-----:R-:W-:Y:S01]  /*9bb0*/  HMMA.16816.F32.BF16 R32, R108, R60, R104 ;  /* 0x0000003c6c20723c */ /* 0x001fe20000041868 */
[----:B------:R-:W-:-:S02]  /*9bc0*/  IMAD.MOV.U32 R104, RZ, RZ, R92 ;  /* 0x000000ffff687224 */ /* 0x000fc400078e005c */
[----:B------:R-:W-:Y:S02]  /*9bd0*/  IMAD.MOV.U32 R105, RZ, RZ, R93 ;  /* 0x000000ffff697224 */ /* 0x000fe400078e005d */
[----:B------:R-:W-:Y:S02]  /*9be0*/  IMAD.MOV.U32 R106, RZ, RZ, R94 ;  /* 0x000000ffff6a7224 */ /* 0x000fe400078e005e */
[----:B------:R-:W-:Y:S02]  /*9bf0*/  IMAD.MOV.U32 R107, RZ, RZ, R95 ;  /* 0x000000ffff6b7224 */ /* 0x000fe400078e005f */
[----:B------:R-:W-:Y:S01]  /*9c00*/  HMMA.16816.F32.BF16 R92, R108, R52, R100 ;  /* 0x000000346c5c723c */ /* 0x000fe20000041864 */
[----:B------:R-:W2:Y:S07]  /*9c10*/  LDL.LU R103, [R1+0x108] ;  /* 0x0001080001677983 */ /* 0x000eae0000300800 */
[C---:B------:R-:W-:Y:S08]  /*9c20*/  HMMA.16816.F32.BF16 R68, R88.reuse, R26, R68 ;  /* 0x0000001a5844723c */ /* 0x040ff00000041844 */
[----:B------:R-:W-:Y:S01]  /*9c30*/  HMMA.16816.F32.BF16 R76, R88, R14, R76 ;  /* 0x0000000e584c723c */ /* 0x000fe2000004184c */
[----:B------:R-:W0:Y:S07]  /*9c40*/  LDSM.16.MT88.4 R88, [R7+UR6+0x14000] ;  /* 0x014000060758783b */ /* 0x000e2e0008004200 */
[C---:B------:R-:W-:Y:S01]  /*9c50*/  HMMA.16816.F32.BF16 R24, R16.reuse, R26, R56 ;  /* 0x0000001a1018723c */ /* 0x040fe20000041838 */
[----:B------:R-:W1:Y:S07]  /*9c60*/  LDSM.16.M88.4 R56, [R3+UR6+0x4080] ;  /* 0x004080060338783b */ /* 0x000e6e0008000200 */
[----:B------:R-:W-:Y:S01]  /*9c70*/  HMMA.16816.F32.BF16 R12, R16, R14, R8 ;  /* 0x0000000e100c723c */ /* 0x000fe20000041808 */
[----:B------:R3:W-:Y:S04]  /*9c80*/  LDSM.16.M88.4 R8, [R3+UR6+0xc080] ;  /* 0x00c080060308783b */ /* 0x0007e80008000200 */
[----:B------:R-:W4:Y:S01]  /*9c90*/  LDSM.16.MT88.4 R16, [R7+UR6+0x14080] ;  /* 0x014080060710783b */ /* 0x000f220008004200 */
[----:B---3--:R-:W-:-:S03]  /*9ca0*/  IMAD.MOV.U32 R3, RZ, RZ, R99 ;  /* 0x000000ffff037224 */ /* 0x008fc600078e0063 */
[----:B------:R-:W3:Y:S01]  /*9cb0*/  LDSM.16.MT88.4 R96, [R6+UR6+0x14080] ;  /* 0x014080060660783b */ /* 0x000ee20008004200 */
[C---:B0-----:R-:W-:Y:S08]  /*9cc0*/  HMMA.16816.F32.BF16 R84, R88.reuse, R60, R84 ;  /* 0x0000003c5854723c */ /* 0x041ff00000041854 */
[C---:B-1----:R-:W-:Y:S08]  /*9cd0*/  HMMA.16816.F32.BF16 R68, R88.reuse, R56, R68 ;  /* 0x000000385844723c */ /* 0x042ff00000041844 */
[----:B------:R-:W-:Y:S08]  /*9ce0*/  HMMA.16816.F32.BF16 R72, R88, R52, R72 ;  /* 0x000000345848723c */ /* 0x000ff00000041848 */
[-C--:B----4-:R-:W-:Y:S08]  /*9cf0*/  HMMA.16816.F32.BF16 R28, R16, R60.reuse, R28 ;  /* 0x0000003c101c723c */ /* 0x090ff0000004181c */
[C---:B---3--:R-:W-:Y:S08]  /*9d00*/  HMMA.16816.F32.BF16 R40, R96.reuse, R60, R40 ;  /* 0x0000003c6028723c */ /* 0x048ff00000041828 */
[C---:B------:R-:W-:Y:S08]  /*9d10*/  HMMA.16816.F32.BF16 R48, R96.reuse, R56, R48 ;  /* 0x000000386030723c */ /* 0x040ff00000041830 */
[C---:B------:R-:W-:Y:S08]  /*9d20*/  HMMA.16816.F32.BF16 R64, R96.reuse, R52, R64 ;  /* 0x000000346040723c */ /* 0x040ff00000041840 */
[-C--:B------:R-:W-:Y:S01]  /*9d30*/  HMMA.16816.F32.BF16 R80, R96, R8.reuse, R80 ;  /* 0x000000086050723c */ /* 0x080fe20000041850 */
[----:B------:R-:W0:Y:S07]  /*9d40*/  LDSM.16.MT88.4 R96, [R6+UR6+0x15000] ;  /* 0x015000060660783b */ /* 0x000e2e0008004200 */
[----:B------:R-:W-:Y:S01]  /*9d50*/  HMMA.16816.F32.BF16 R76, R88, R8, R76 ;  /* 0x00000008584c723c */ /* 0x000fe2000004184c */
[----:B------:R-:W1:Y:S07]  /*9d60*/  LDSM.16.MT88.4 R88, [R7+UR6+0x15000] ;  /* 0x015000060758783b */ /* 0x000e6e0008004200 */
[C---:B------:R-:W-:Y:S08]  /*9d70*/  HMMA.16816.F32.BF16 R24, R16.reuse, R56, R24 ;  /* 0x000000381018723c */ /* 0x040ff00000041818 */
[C---:B------:R-:W-:Y:S08]  /*9d80*/  HMMA.16816.F32.BF16 R20, R16.reuse, R52, R20 ;  /* 0x000000341014723c */ /* 0x040ff00000041814 */
[----:B------:R-:W-:Y:S01]  /*9d90*/  HMMA.16816.F32.BF16 R12, R16, R8, R12 ;  /* 0x00000008100c723c */ /* 0x000fe2000004180c */
[----:B------:R-:W-:Y:S07]  /*9da0*/  LDSM.16.MT88.4 R16, [R7+UR6+0x15080] ;  /* 0x015080060710783b */ /* 0x000fee0008004200 */
[C---:B------:R-:W-:Y:S08]  /*9db0*/  HMMA.16816.F32.BF16 R36, R108.reuse, R56, R36 ;  /* 0x000000386c24723c */ /* 0x040ff00000041824 */
[----:B------:R-:W-:Y:S08]  /*9dc0*/  HMMA.16816.F32.BF16 R44, R108, R8, R44 ;  /* 0x000000086c2c723c */ /* 0x000ff0000004182c */
[C---:B0-----:R-:W-:Y:S08]  /*9dd0*/  HMMA.16816.F32.BF16 R32, R96.reuse, R62, R32 ;  /* 0x0000003e6020723c */ /* 0x041ff00000041820 */
[C---:B------:R-:W-:Y:S08]  /*9de0*/  HMMA.16816.F32.BF16 R36, R96.reuse, R58, R36 ;  /* 0x0000003a6024723c */ /* 0x040ff00000041824 */
[C---:B------:R-:W-:Y:S08]  /*9df0*/  HMMA.16816.F32.BF16 R92, R96.reuse, R54, R92 ;  /* 0x00000036605c723c */ /* 0x040ff0000004185c */
[----:B------:R-:W-:Y:S08]  /*9e00*/  HMMA.16816.F32.BF16 R44, R96, R10, R44 ;  /* 0x0000000a602c723c */ /* 0x000ff0000004182c */
[C---:B-1----:R-:W-:Y:S08]  /*9e10*/  HMMA.16816.F32.BF16 R72, R88.reuse, R54, R72 ;  /* 0x000000365848723c */ /* 0x042ff00000041848 */
[C---:B------:R-:W-:Y:S08]  /*9e20*/  HMMA.16816.F32.BF16 R68, R88.reuse, R58, R68 ;  /* 0x0000003a5844723c */ /* 0x040ff00000041844 */
[----:B------:R-:W-:Y:S01]  /*9e30*/  HMMA.16816.F32.BF16 R76, R88, R10, R76 ;  /* 0x0000000a584c723c */ /* 0x000fe2000004184c */
[----:B--2---:R-:W-:-:S02]  /*9e40*/  IMAD.MOV.U32 R61, RZ, RZ, R103 ;  /* 0x000000ffff3d7224 */ /* 0x004fc400078e0067 */
[----:B------:R-:W0:Y:S05]  /*9e50*/  LDSM.16.MT88.4 R100, [R6+UR6+0x15080] ;  /* 0x015080060664783b */ /* 0x000e2a0008004200 */
[----:B0-----:R-:W-:Y:S01]  /*9e60*/  HMMA.16816.F32.BF16 R108, R100, R62, R40 ;  /* 0x0000003e646c723c */ /* 0x001fe20000041828 */
[----:B------:R-:W-:Y:S02]  /*9e70*/  IMAD.MOV.U32 R40, RZ, RZ, R104 ;  /* 0x000000ffff287224 */ /* 0x000fe400078e0068 */
[----:B------:R-:W-:Y:S02]  /*9e80*/  IMAD.MOV.U32 R41, RZ, RZ, R105 ;  /* 0x000000ffff297224 */ /* 0x000fe400078e0069 */
[----:B------:R-:W-:-:S02]  /*9e90*/  IMAD.MOV.U32 R42, RZ, RZ, R106 ;  /* 0x000000ffff2a7224 */ /* 0x000fc400078e006a */
[----:B------:R-:W-:Y:S01]  /*9ea0*/  IMAD.MOV.U32 R43, RZ, RZ, R107 ;  /* 0x000000ffff2b7224 */ /* 0x000fe200078e006b */
[----:B------:R-:W-:Y:S01]  /*9eb0*/  HMMA.16816.F32.BF16 R96, R100, R54, R64 ;  /* 0x000000366460723c */ /* 0x000fe20000041840 */
[----:B------:R-:W-:-:S07]  /*9ec0*/  IMAD.MOV.U32 R67, RZ, RZ, R61 ;  /* 0x000000ffff437224 */ /* 0x000fce00078e003d */
[----:B------:R-:W-:Y:S08]  /*9ed0*/  HMMA.16816.F32.BF16 R104, R100, R58, R48 ;  /* 0x0000003a6468723c */ /* 0x000ff00000041830 */
[----:B------:R-:W-:Y:S01]  /*9ee0*/  HMMA.16816.F32.BF16 R48, R88, R62, R84 ;  /* 0x0000003e5830723c */ /* 0x000fe20000041854 */
[----:B------:R-:W-:Y:S07]  /*9ef0*/  LDSM.16.MT88.4 R84, [R6+UR6+0x16000] ;  /* 0x016000060654783b */ /* 0x000fee0008004200 */
[----:B------:R-:W-:Y:S01]  /*9f00*/  HMMA.16816.F32.BF16 R52, R16, R54, R20 ;  /* 0x000000361034723c */ /* 0x000fe20000041814 */
[----:B------:R-:W0:Y:S07]  /*9f10*/  LDSM.16.M88.4 R20, [R120+UR6+0x8080] ;  /* 0x008080067814783b */ /* 0x000e2e0008000200 */
[----:B------:R-:W-:Y:S08]  /*9f20*/  HMMA.16816.F32.BF16 R100, R100, R10, R80 ;  /* 0x0000000a6464723c */ /* 0x000ff00000041850 */
[----:B------:R-:W-:Y:S01]  /*9f30*/  HMMA.16816.F32.BF16 R56, R16, R58, R24 ;  /* 0x0000003a1038723c */ /* 0x000fe20000041818 */
[----:B------:R-:W1:Y:S01]  /*9f40*/  LDSM.16.M88.4 R24, [R120+UR6+0xc080] ;  /* 0x00c080067818783b */ /* 0x000e620008000200 */
[----:B------:R-:W-:-:S02]  /*9f50*/  IMAD.MOV.U32 R88, RZ, RZ, R40 ;  /* 0x000000ffff587224 */ /* 0x000fc400078e0028 */
[----:B------:R-:W-:Y:S01]  /*9f60*/  IMAD.MOV.U32 R89, RZ, RZ, R41 ;  /* 0x000000ffff597224 */ /* 0x000fe200078e0029 */
[----:B------:R-:W-:Y:S03]  /*9f70*/  LDSM.16.MT88.4 R80, [R7+UR6+0x16000] ;  /* 0x016000060750783b */ /* 0x000fe60008004200 */
[C---:B------:R-:W-:Y:S01]  /*9f80*/  HMMA.16816.F32.BF16 R60, R16.reuse, R62, R28 ;  /* 0x0000003e103c723c */ /* 0x040fe2000004181c */
[----:B------:R-:W-:Y:S01]  /*9f90*/  IMAD.MOV.U32 R90, RZ, RZ, R42 ;  /* 0x000000ffff5a7224 */ /* 0x000fe200078e002a */
[----:B------:R-:W-:Y:S06]  /*9fa0*/  LDSM.16.MT88.4 R28, [R7+UR6+0x16080] ;  /* 0x01608006071c783b */ /* 0x000fec0008004200 */
[----:B------:R-:W-:Y:S01]  /*9fb0*/  HMMA.16816.F32.BF16 R8, R16, R10, R12 ;  /* 0x0000000a1008723c */ /* 0x000fe2000004180c */
[----:B------:R-:W2:Y:S04]  /*9fc0*/  LDSM.16.M88.4 R12, [R120+UR6+0x80] ;  /* 0x00008006780c783b */ /* 0x000ea80008000200 */
[----:B------:R-:W3:Y:S01]  /*9fd0*/  LDSM.16.M88.4 R16, [R120+UR6+0x4080] ;  /* 0x004080067810783b */ /* 0x000ee20008000200 */
[----:B------:R-:W-:-:S02]  /*9fe0*/  IMAD.MOV.U32 R91, RZ, RZ, R43 ;  /* 0x000000ffff5b7224 */ /* 0x000fc400078e002b */
[C---:B0-----:R-:W-:Y:S01]  /*9ff0*/  HMMA.16816.F32.BF16 R40, R84.reuse, R20, R92 ;  /* 0x000000145428723c */ /* 0x041fe2000004185c */
[----:B------:R-:W4:Y:S01]  /*a000*/  LDL.LU R93, [R1+0xc8] ;  /* 0x0000c800015d7983 */ /* 0x000f220000300800 */
[----:B------:R-:W-:Y:S02]  /*a010*/  IMAD.MOV.U32 R94, RZ, RZ, R125 ;  /* 0x000000ffff5e7224 */ /* 0x000fe400078e007d */
[----:B------:R-:W-:Y:S01]  /*a020*/  IMAD.MOV.U32 R95, RZ, RZ, R124 ;  /* 0x000000ffff5f7224 */ /* 0x000fe200078e007c */
[----:B------:R-:W5:Y:S04]  /*a030*/  LDL.LU R125, [R1+0x42c] ;  /* 0x00042c00017d7983 */ /* 0x000f680000300800 */
[----:B------:R-:W4:Y:S04]  /*a040*/  LDL.LU R124, [R1+0x428] ;  /* 0x00042800017c7983 */ /* 0x000f280000300800 */
[----:B------:R-:W4:Y:S01]  /*a050*/  LDL.LU R92, [R1+0x120] ;  /* 0x00012000015c7983 */ /* 0x000f220000300800 */
[C---:B-1----:R-:W-:Y:S08]  /*a060*/  HMMA.16816.F32.BF16 R44, R84.reuse, R24, R44 ;  /* 0x00000018542c723c */ /* 0x042ff0000004182c */
[C---:B--2---:R-:W-:Y:S08]  /*a070*/  HMMA.16816.F32.BF16 R32, R84.reuse, R12, R32 ;  /* 0x0000000c5420723c */ /* 0x044ff00000041820 */
[----:B---3--:R-:W-:Y:S01]  /*a080*/  HMMA.16816.F32.BF16 R36, R84, R16, R36 ;  /* 0x000000105424723c */ /* 0x008fe20000041824 */
[----:B------:R-:W2:Y:S04]  /*a090*/  LDL.LU R84, [R1+0x188] ;  /* 0x0001880001547983 */ /* 0x000ea80000300800 */
[----:B------:R-:W3:Y:S04]  /*a0a0*/  LDL.LU R85, [R1+0x1e4] ;  /* 0x0001e40001557983 */ /* 0x000ee80000300800 */
[----:B------:R-:W4:Y:S01]  /*a0b0*/  LDL.LU R86, [R1+0xe0] ;  /* 0x0000e00001567983 */ /* 0x000f220000300800 */
[----:B------:R-:W-:-:S03]  /*a0c0*/  IMAD.MOV.U32 R120, RZ, RZ, R67 ;  /* 0x000000ffff787224 */ /* 0x000fc600078e0043 */
[----:B------:R-:W0:Y:S01]  /*a0d0*/  LDSM.16.MT88.4 R64, [R6+UR6+0x16080] ;  /* 0x016080060640783b */ /* 0x000e220008004200 */
[C---:B------:R-:W-:Y:S08]  /*a0e0*/  HMMA.16816.F32.BF16 R48, R80.reuse, R12, R48 ;  /* 0x0000000c5030723c */ /* 0x040ff00000041830 */
[C---:B------:R-:W-:Y:S08]  /*a0f0*/  HMMA.16816.F32.BF16 R68, R80.reuse, R16, R68 ;  /* 0x000000105044723c */ /* 0x040ff00000041844 */
[C---:B------:R-:W-:Y:S08]  /*a100*/  HMMA.16816.F32.BF16 R72, R80.reuse, R20, R72 ;  /* 0x000000145048723c */ /* 0x040ff00000041848 */
[----:B------:R-:W-:Y:S08]  /*a110*/  HMMA.16816.F32.BF16 R76, R80, R24, R76 ;  /* 0x00000018504c723c */ /* 0x000ff0000004184c */
[----:B0-----:R-:W-:Y:S01]  /*a120*/  HMMA.16816.F32.BF16 R80, R64, R12, R108 ;  /* 0x0000000c4050723c */ /* 0x001fe2000004186c */
[----:B-----5:R-:W-:-:S02]  /*a130*/  IMAD.MOV.U32 R87, RZ, RZ, R125 ;  /* 0x000000ffff577224 */ /* 0x020fc400078e007d */
[----:B------:R-:W5:Y:S02]  /*a140*/  LDL.LU R125, [R1+0x424] ;  /* 0x00042400017d7983 */ /* 0x000f640000300800 */
[----:B------:R-:W-:Y:S02]  /*a150*/  IMAD.MOV.U32 R111, RZ, RZ, R87 ;  /* 0x000000ffff6f7224 */ /* 0x000fe400078e0057 */
[----:B--2---:R-:W-:Y:S02]  /*a160*/  IMAD.MOV.U32 R110, RZ, RZ, R84 ;  /* 0x000000ffff6e7224 */ /* 0x004fe400078e0054 */
[----:B---3--:R-:W-:Y:S02]  /*a170*/  IMAD.MOV.U32 R109, RZ, RZ, R85 ;  /* 0x000000ffff6d7224 */ /* 0x008fe400078e0055 */
[----:B----4-:R-:W-:Y:S02]  /*a180*/  IMAD.MOV.U32 R108, RZ, RZ, R86 ;  /* 0x000000ffff6c7224 */ /* 0x010fe400078e0056 */
[----:B------:R-:W-:Y:S01]  /*a190*/  HMMA.16816.F32.BF16 R84, R64, R16, R104 ;  /* 0x000000104054723c */ /* 0x000fe20000041868 */
[----:B------:R-:W-:-:S02]  /*a1a0*/  IMAD.MOV.U32 R104, RZ, RZ, R88 ;  /* 0x000000ffff687224 */ /* 0x000fc400078e0058 */
[----:B------:R-:W-:Y:S02]  /*a1b0*/  IMAD.MOV.U32 R107, RZ, RZ, R89 ;  /* 0x000000ffff6b7224 */ /* 0x000fe400078e0059 */
[----:B------:R-:W-:Y:S02]  /*a1c0*/  IMAD.MOV.U32 R106, RZ, RZ, R90 ;  /* 0x000000ffff6a7224 */ /* 0x000fe400078e005a */
[----:B------:R-:W-:Y:S02]  /*a1d0*/  IMAD.MOV.U32 R105, RZ, RZ, R91 ;  /* 0x000000ffff697224 */ /* 0x000fe400078e005b */
[----:B------:R-:W-:Y:S01]  /*a1e0*/  HMMA.16816.F32.BF16 R88, R64, R20, R96 ;  /* 0x000000144058723c */ /* 0x000fe20000041860 */
[----:B------:R-:W-:Y:S02]  /*a1f0*/  IMAD.MOV.U32 R98, RZ, RZ, R124 ;  /* 0x000000ffff627224 */ /* 0x000fe400078e007c */
[----:B------:R-:W2:Y:S01]  /*a200*/  LDL.LU R124, [R1+0x420] ;  /* 0x00042000017c7983 */ /* 0x000ea20000300800 */
[----:B------:R-:W-:-:S03]  /*a210*/  IMAD.MOV.U32 R99, RZ, RZ, R93 ;  /* 0x000000ffff637224 */ /* 0x000fc600078e005d */
[----:B------:R-:W3:Y:S01]  /*a220*/  LDL.LU R93, [R1+0x1b8] ;  /* 0x0001b800015d7983 */ /* 0x000ee20000300800 */
[----:B------:R-:W-:Y:S03]  /*a230*/  HMMA.16816.F32.BF16 R64, R64, R24, R100 ;  /* 0x000000184040723c */ /* 0x000fe60000041864 */
[----:B------:R-:W4:Y:S01]  /*a240*/  LDL.LU R103, [R1+0x68] ;  /* 0x0000680001677983 */ /* 0x000f220000300800 */
[----:B------:R-:W-:Y:S02]  /*a250*/  IMAD.MOV.U32 R96, RZ, RZ, R94 ;  /* 0x000000ffff607224 */ /* 0x000fe400078e005e */
[----:B------:R-:W-:Y:S02]  /*a260*/  IMAD.MOV.U32 R97, RZ, RZ, R95 ;  /* 0x000000ffff617224 */ /* 0x000fe400078e005f */
[----:B------:R-:W-:Y:S01]  /*a270*/  HMMA.16816.F32.BF16 R60, R28, R12, R60 ;  /* 0x0000000c1c3c723c */ /* 0x000fe2000004183c */
[----:B------:R-:W-:-:S02]  /*a280*/  IMAD.MOV.U32 R12, RZ, RZ, R92 ;  /* 0x000000ffff0c7224 */ /* 0x000fc400078e005c */
[----:B-----5:R-:W-:Y:S02]  /*a290*/  IMAD.MOV.U32 R95, RZ, RZ, R125 ;  /* 0x000000ffff5f7224 */ /* 0x020fe400078e007d */
[----:B--2---:R-:W-:Y:S02]  /*a2a0*/  IMAD.MOV.U32 R94, RZ, RZ, R124 ;  /* 0x000000ffff5e7224 */ /* 0x004fe400078e007c */
[----:B------:R-:W0:Y:S01]  /*a2b0*/  LDC R124, c[0x0][0x3ac] ;  /* 0x0000eb00ff7c7b82 */ /* 0x000e220000000800 */
[----:B----4-:R-:W-:Y:S02]  /*a2c0*/  IMAD.MOV.U32 R13, RZ, RZ, R103 ;  /* 0x000000ffff0d7224 */ /* 0x010fe400078e0067 */
[----:B---3--:R-:W-:Y:S02]  /*a2d0*/  IMAD.MOV.U32 R92, RZ, RZ, R93 ;  /* 0x000000ffff5c7224 */ /* 0x008fe400078e005d */
[----:B------:R-:W-:Y:S02]  /*a2e0*/  IMAD.MOV.U32 R93, RZ, RZ, R5 ;  /* 0x000000ffff5d7224 */ /* 0x000fe400078e0005 */
[----:B------:R-:W2:Y:S01]  /*a2f0*/  LDL.LU R5, [R1+0x41c] ;  /* 0x00041c0001057983 */ /* 0x000ea20000300800 */
[----:B0-----:R-:W-:-:S04]  /*a300*/  IMAD.SHL.U32 R124, R124, 0x80, RZ ;  /* 0x000000807c7c7824 */ /* 0x001fc800078e00ff */
[----:B------:R-:W-:-:S04]  /*a310*/  IMAD.WIDE R94, R124, 0x2, R94 ;  /* 0x000000027c5e7825 */ /* 0x000fc800078e025e */
[C---:B------:R-:W-:Y:S01]  /*a320*/  IMAD.WIDE R12, R124.reuse, 0x2, R12 ;  /* 0x000000027c0c7825 */ /* 0x040fe200078e020c */
[----:B------:R-:W-:Y:S04]  /*a330*/  STL [R1+0x64], R94 ;  /* 0x0000645e01007387 */ /* 0x000fe80000100800 */
[----:B------:R-:W-:Y:S04]  /*a340*/  STL [R1+0x120], R12 ;  /* 0x0001200c01007387 */ /* 0x000fe80000100800 */
[----:B------:R-:W3:Y:S04]  /*a350*/  LDL.LU R100, [R1] ;  /* 0x0000000001647983 */ /* 0x000ee80000300800 */
[----:B------:R-:W4:Y:S01]  /*a360*/  LDL.LU R101, [R1+0x6c] ;  /* 0x00006c0001657983 */ /* 0x000f220000300800 */
[----:B------:R-:W-:-:S03]  /*a370*/  IMAD.WIDE R92, R124, 0x2, R92 ;  /* 0x000000027c5c7825 */ /* 0x000fc600078e025c */
[----:B------:R0:W-:Y:S04]  /*a380*/  STL [R1+0x68], R13 ;  /* 0x0000680d01007387 */ /* 0x0001e80000100800 */
[----:B------:R-:W-:Y:S04]  /*a390*/  STL [R1+0x1b8], R92 ;  /* 0x0001b85c01007387 */ /* 0x000fe80000100800 */
[----:B------:R-:W5:Y:S04]  /*a3a0*/  LDL.LU R102, [R1+0x12c] ;  /* 0x00012c0001667983 */ /* 0x000f680000300800 */
[----:B------:R-:W5:Y:S01]  /*a3b0*/  LDL.LU R103, [R1+0x1bc] ;  /* 0x0001bc0001677983 */ /* 0x000f620000300800 */
[----:B------:R-:W-:-:S02]  /*a3c0*/  IMAD.MOV.U32 R125, RZ, RZ, R95 ;  /* 0x000000ffff7d7224 */ /* 0x000fc400078e005f */
[----:B0-----:R-:W-:Y:S01]  /*a3d0*/  IMAD.MOV.U32 R13, RZ, RZ, R4 ;  /* 0x000000ffff0d7224 */ /* 0x001fe200078e0004 */
[----:B------:R5:W-:Y:S04]  /*a3e0*/  STL [R1+0x124], R93 ;  /* 0x0001245d01007387 */ /* 0x000be80000100800 */
[----:B------:R-:W5:Y:S01]  /*a3f0*/  LDL.LU R4, [R1+0x418] ;  /* 0x0004180001047983 */ /* 0x000f620000300800 */
[----:B--2---:R-:W-:-:S03]  /*a400*/  IMAD.MOV.U32 R12, RZ, RZ, R5 ;  /* 0x000000ffff0c7224 */ /* 0x004fc600078e0005 */
[----:B------:R-:W2:Y:S01]  /*a410*/  LDL.LU R5, [R1+0x414] ;  /* 0x0004140001057983 */ /* 0x000ea20000300800 */
[----:B------:R-:W-:-:S04]  /*a420*/  IMAD.WIDE R12, R124, 0x2, R12 ;  /* 0x000000027c0c7825 */ /* 0x000fc800078e020c */
[----:B---3--:R-:W-:Y:S02]  /*a430*/  IMAD.MOV.U32 R95, RZ, RZ, R100 ;  /* 0x000000ffff5f7224 */ /* 0x008fe400078e0064 */
[----:B----4-:R-:W-:-:S04]  /*a440*/  IMAD.MOV.U32 R94, RZ, RZ, R101 ;  /* 0x000000ffff5e7224 */ /* 0x010fc800078e0065 */
[----:B------:R-:W-:-:S05]  /*a450*/  IMAD.WIDE R94, R124, 0x2, R94 ;  /* 0x000000027c5e7825 */ /* 0x000fca00078e025e */
[----:B------:R0:W-:Y:S04]  /*a460*/  STL [R1+0x6c], R94 ;  /* 0x00006c5e01007387 */ /* 0x0001e80000100800 */
[----:B------:R-:W-:Y:S01]  /*a470*/  STL [R1], R95 ;  /* 0x0000005f01007387 */ /* 0x000fe20000100800 */
[----:B-----5:R-:W-:-:S03]  /*a480*/  IMAD.MOV.U32 R93, RZ, RZ, R102 ;  /* 0x000000ffff5d7224 */ /* 0x020fc600078e0066 */
[----:B------:R-:W-:Y:S01]  /*a490*/  STL [R1+0x128], R12 ;  /* 0x0001280c01007387 */ /* 0x000fe20000100800 */
[----:B------:R-:W-:-:S03]  /*a4a0*/  IMAD.MOV.U32 R92, RZ, RZ, R103 ;  /* 0x000000ffff5c7224 */ /* 0x000fc600078e0067 */
[----:B------:R-:W-:Y:S04]  /*a4b0*/  STL [R1+0x70], R13 ;  /* 0x0000700d01007387 */ /* 0x000fe80000100800 */
[----:B------:R-:W3:Y:S04]  /*a4c0*/  LDL.LU R100, [R1+0x4] ;  /* 0x0000040001647983 */ /* 0x000ee80000300800 */
[----:B------:R-:W4:Y:S01]  /*a4d0*/  LDL.LU R101, [R1+0x78] ;  /* 0x0000780001657983 */ /* 0x000f220000300800 */
[----:B------:R-:W-:-:S03]  /*a4e0*/  IMAD.WIDE R92, R124, 0x2, R92 ;  /* 0x000000027c5c7825 */ /* 0x000fc600078e025c */
[----:B------:R-:W5:Y:S04]  /*a4f0*/  LDL.LU R102, [R1+0x130] ;  /* 0x0001300001667983 */ /* 0x000f680000300800 */
[----:B------:R-:W-:Y:S04]  /*a500*/  STL [R1+0x1bc], R92 ;  /* 0x0001bc5c01007387 */ /* 0x000fe80000100800 */
[----:B------:R-:W5:Y:S01]  /*a510*/  LDL.LU R103, [R1+0x1c0] ;  /* 0x0001c00001677983 */ /* 0x000f620000300800 */
[----:B0-----:R-:W-:-:S03]  /*a520*/  IMAD.MOV.U32 R94, RZ, RZ, R4 ;  /* 0x000000ffff5e7224 */ /* 0x001fc600078e0004 */
[----:B------:R2:W-:Y:S04]  /*a530*/  STL [R1+0x12c], R93 ;  /* 0x00012c5d01007387 */ /* 0x0005e80000100800 */
[----:B------:R-:W5:Y:S01]  /*a540*/  LDL.LU R4, [R1+0x410] ;  /* 0x0004100001047983 */ /* 0x000f620000300800 */
[----:B--2---:R-:W-:-:S03]  /*a550*/  IMAD.MOV.U32 R93, RZ, RZ, R5 ;  /* 0x000000ffff5d7224 */ /* 0x004fc600078e0005 */
[----:B------:R-:W2:Y:S01]  /*a560*/  LDL.LU R5, [R1+0x40c] ;  /* 0x00040c0001057983 */ /* 0x000ea20000300800 */
[----:B---3--:R-:W-:Y:S02]  /*a570*/  IMAD.MOV.U32 R95, RZ, RZ, R100 ;  /* 0x000000ffff5f7224 */ /* 0x008fe400078e0064 */
[----:B----4-:R-:W-:Y:S02]  /*a580*/  IMAD.MOV.U32 R13, RZ, RZ, R101 ;  /* 0x000000ffff0d7224 */ /* 0x010fe400078e0065 */
[----:B------:R-:W-:-:S04]  /*a590*/  IMAD.WIDE R94, R124, 0x2, R94 ;  /* 0x000000027c5e7825 */ /* 0x000fc800078e025e */
[----:B-----5:R-:W-:Y:S01]  /*a5a0*/  IMAD.MOV.U32 R12, RZ, RZ, R102 ;  /* 0x000000ffff0c7224 */ /* 0x020fe200078e0066 */
[----:B------:R-:W-:Y:S03]  /*a5b0*/  STL [R1+0x74], R94 ;  /* 0x0000745e01007387 */ /* 0x000fe60000100800 */
[C---:B------:R-:W-:Y:S01]  /*a5c0*/  IMAD.WIDE R12, R124.reuse, 0x2, R12 ;  /* 0x000000027c0c7825 */ /* 0x040fe200078e020c */
[----:B------:R-:W-:Y:S03]  /*a5d0*/  STL [R1+0x4], R95 ;  /* 0x0000045f01007387 */ /* 0x000fe60000100800 */
[----:B------:R-:W-:Y:S01]  /*a5e0*/  IMAD.MOV.U32 R92, RZ, RZ, R103 ;  /* 0x000000ffff5c7224 */ /* 0x000fe200078e0067 */
[----:B------:R-:W-:Y:S04]  /*a5f0*/  STL [R1+0x130], R12 ;  /* 0x0001300c01007387 */ /* 0x000fe80000100800 */
[----:B------:R-:W3:Y:S01]  /*a600*/  LDL.LU R100, [R1+0x8] ;  /* 0x0000080001647983 */ /* 0x000ee20000300800 */
[----:B------:R-:W-:-:S03]  /*a610*/  IMAD.WIDE R92, R124, 0x2, R92 ;  /* 0x000000027c5c7825 */ /* 0x000fc600078e025c */
[----:B------:R-:W4:Y:S04]  /*a620*/  LDL.LU R101, [R1+0x7c] ;  /* 0x00007c0001657983 */ /* 0x000f280000300800 */
[----:B------:R0:W-:Y:S04]  /*a630*/  STL [R1+0x78], R13 ;  /* 0x0000780d01007387 */ /* 0x0001e80000100800 */
[----:B------:R-:W-:Y:S04]  /*a640*/  STL [R1+0x1c0], R92 ;  /* 0x0001c05c01007387 */ /* 0x000fe80000100800 */
[----:B------:R-:W5:Y:S04]  /*a650*/  LDL.LU R102, [R1+0x13c] ;  /* 0x00013c0001667983 */ /* 0x000f680000300800 */
[----:B------:R-:W5:Y:S01]  /*a660*/  LDL.LU R103, [R1+0x1c4] ;  /* 0x0001c40001677983 */ /* 0x000f620000300800 */
[----:B0-----:R-:W-:-:S03]  /*a670*/  IMAD.MOV.U32 R13, RZ, RZ, R4 ;  /* 0x000000ffff0d7224 */ /* 0x001fc600078e0004 */
        /* <DEDUP_REMOVED lines=8> */
[----:B------:R0:W-:Y:S01]  /*a700*/  STL [R1+0x7c], R94 ;  /* 0x00007c5e01007387 */ /* 0x0001e20000100800 */
[----:B-----5:R-:W-:-:S03]  /*a710*/  IMAD.MOV.U32 R93, RZ, RZ, R102 ;  /* 0x000000ffff5d7224 */ /* 0x020fc600078e0066 */
[----:B------:R-:W-:Y:S01]  /*a720*/  STL [R1+0x8], R95 ;  /* 0x0000085f01007387 */ /* 0x000fe20000100800 */
[----:B------:R-:W-:-:S03]  /*a730*/  IMAD.MOV.U32 R92, RZ, RZ, R103 ;  /* 0x000000ffff5c7224 */ /* 0x000fc600078e0067 */
[----:B------:R-:W-:Y:S01]  /*a740*/  STL [R1+0x138], R12 ;  /* 0x0001380c01007387 */ /* 0x000fe20000100800 */
[----:B------:R-:W-:-:S03]  /*a750*/  IMAD.WIDE R92, R124, 0x2, R92 ;  /* 0x000000027c5c7825 */ /* 0x000fc600078e025c */
[----:B------:R-:W-:Y:S04]  /*a760*/  STL [R1+0x80], R13 ;  /* 0x0000800d01007387 */ /* 0x000fe80000100800 */
[----:B------:R-:W3:Y:S04]  /*a770*/  LDL.LU R100, [R1+0xc] ;  /* 0x00000c0001647983 */ /* 0x000ee80000300800 */
[----:B------:R-:W4:Y:S04]  /*a780*/  LDL.LU R101, [R1+0x88] ;  /* 0x0000880001657983 */ /* 0x000f280000300800 */
        /* <DEDUP_REMOVED lines=13> */
[----:B------:R-:W-:-:S04]  /*a860*/  IMAD.WIDE R12, R124, 0x2, R12 ;  /* 0x000000027c0c7825 */ /* 0x000fc800078e020c */
[----:B------:R-:W-:Y:S01]  /*a870*/  IMAD.MOV.U32 R92, RZ, RZ, R103 ;  /* 0x000000ffff5c7224 */ /* 0x000fe200078e0067 */
[----:B------:R-:W-:Y:S03]  /*a880*/  STL [R1+0xc], R95 ;  /* 0x00000c5f01007387 */ /* 0x000fe60000100800 */
[----:B------:R-:W-:Y:S01]  /*a890*/  IMAD.WIDE R92, R124, 0x2, R92 ;  /* 0x000000027c5c7825 */ /* 0x000fe200078e025c */
[----:B------:R-:W-:Y:S04]  /*a8a0*/  STL [R1+0x140], R12 ;  /* 0x0001400c01007387 */ /* 0x000fe80000100800 */
[----:B------:R-:W3:Y:S04]  /*a8b0*/  LDL.LU R100, [R1+0x10] ;  /* 0x0000100001647983 */ /* 0x000ee80000300800 */
        /* <DEDUP_REMOVED lines=13> */
[----:B------:R-:W-:-:S04]  /*a990*/  IMAD.WIDE R94, R124, 0x2, R94 ;  /* 0x000000027c5e7825 */ /* 0x000fc800078e025e */
[----:B-----5:R-:W-:Y:S02]  /*a9a0*/  IMAD.MOV.U32 R93, RZ, RZ, R102 ;  /* 0x000000ffff5d7224 */ /* 0x020fe400078e0066 */
[----:B------:R-:W-:Y:S01]  /*a9b0*/  IMAD.MOV.U32 R92, RZ, RZ, R103 ;  /* 0x000000ffff5c7224 */ /* 0x000fe200078e0067 */
[----:B------:R-:W-:Y:S03]  /*a9c0*/  STL [R1+0x8c], R94 ;  /* 0x00008c5e01007387 */ /* 0x000fe60000100800 */
[----:B------:R-:W-:Y:S01]  /*a9d0*/  IMAD.WIDE R92, R124, 0x2, R92 ;  /* 0x000000027c5c7825 */ /* 0x000fe200078e025c */
[----:B------:R-:W-:Y:S04]  /*a9e0*/  STL [R1+0x10], R95 ;  /* 0x0000105f01007387 */ /* 0x000fe80000100800 */
[----:B------:R-:W-:Y:S04]  /*a9f0*/  STL [R1+0x148], R12 ;  /* 0x0001480c01007387 */ /* 0x000fe80000100800 */
[----:B------:R-:W-:Y:S04]  /*aa00*/  STL [R1+0x90], R13 ;  /* 0x0000900d01007387 */ /* 0x000fe80000100800 */
[----:B------:R0:W-:Y:S04]  /*aa10*/  STL [R1+0x1cc], R92 ;  /* 0x0001cc5c01007387 */ /* 0x0001e80000100800 */
[----:B------:R-:W3:Y:S04]  /*aa20*/  LDL.LU R100, [R1+0x14] ;  /* 0x0000140001647983 */ /* 0x000ee80000300800 */
[----:B------:R-:W4:Y:S04]  /*aa30*/  LDL.LU R101, [R1+0x98] ;  /* 0x0000980001657983 */ /* 0x000f280000300800 */
[----:B------:R-:W5:Y:S04]  /*aa40*/  LDL.LU R102, [R1+0x150] ;  /* 0x0001500001667983 */ /* 0x000f680000300800 */
[----:B------:R3:W-:Y:S04]  /*aa50*/  STL [R1+0x14c], R93 ;  /* 0x00014c5d01007387 */ /* 0x0007e80000100800 */
[----:B------:R-:W5:Y:S01]  /*aa60*/  LDL.LU R103, [R1+0x154] ;  /* 0x0001540001677983 */ /* 0x000f620000300800 */
[----:B0-----:R-:W-:Y:S01]  /*aa70*/  IMAD.MOV.U32 R92, RZ, RZ, R4 ;  /* 0x000000ffff5c7224 */ /* 0x001fe200078e0004 */
[----:B------:R-:W-:Y:S02]  /*aa80*/  HMMA.16816.F32.BF16 R56, R28, R16, R56 ;  /* 0x000000101c38723c */ /* 0x000fe40000041838 */
        /* <DEDUP_REMOVED lines=10> */
[----:B------:R-:W-:Y:S01]  /*ab30*/  STL [R1+0x14], R93 ;  /* 0x0000145d01007387 */ /* 0x000fe20000100800 */
[----:B------:R-:W-:-:S03]  /*ab40*/  IMAD.WIDE R16, R124, 0x2, R16 ;  /* 0x000000027c107825 */ /* 0x000fc600078e0210 */
[----:B------:R-:W-:Y:S04]  /*ab50*/  STL [R1+0x150], R12 ;  /* 0x0001500c01007387 */ /* 0x000fe80000100800 */
[----:B------:R0:W-:Y:S04]  /*ab60*/  STL [R1+0x98], R13 ;  /* 0x0000980d01007387 */ /* 0x0001e80000100800 */
[----:B------:R-:W-:Y:S04]  /*ab70*/  STL [R1+0x1d0], R16 ;  /* 0x0001d01001007387 */ /* 0x000fe80000100800 */
[----:B------:R1:W-:Y:S04]  /*ab80*/  STL [R1+0x154], R17 ;  /* 0x0001541101007387 */ /* 0x0003e80000100800 */
[----:B0-----:R-:W3:Y:S04]  /*ab90*/  LDL.LU R13, [R1+0x18] ;  /* 0x00001800010d7983 */ /* 0x001ee80000300800 */
[----:B------:R-:W4:Y:S04]  /*aba0*/  LDL.LU R92, [R1+0x9c] ;  /* 0x00009c00015c7983 */ /* 0x000f280000300800 */
[----:B------:R-:W5:Y:S04]  /*abb0*/  LDL.LU R93, [R1+0x158] ;  /* 0x00015800015d7983 */ /* 0x000f680000300800 */
[----:B------:R-:W1:Y:S04]  /*abc0*/  LDL.LU R94, [R1+0x15c] ;  /* 0x00015c00015e7983 */ /* 0x000e680000300800 */
[----:B------:R-:W2:Y:S01]  /*abd0*/  LDL.LU R95, [R1+0x1d4] ;  /* 0x0001d400015f7983 */ /* 0x000ea20000300800 */
[----:B------:R-:W-:Y:S01]  /*abe0*/  HMMA.16816.F32.BF16 R52, R28, R20, R52 ;  /* 0x000000141c34723c */ /* 0x000fe20000041834 */
[----:B---3--:R-:W-:-:S02]  /*abf0*/  IMAD.MOV.U32 R21, RZ, RZ, R13 ;  /* 0x000000ffff157224 */ /* 0x008fc400078e000d */
[----:B------:R-:W-:Y:S02]  /*ac00*/  IMAD.MOV.U32 R13, RZ, RZ, R4 ;  /* 0x000000ffff0d7224 */ /* 0x000fe400078e0004 */
[----:B------:R-:W3:Y:S01]  /*ac10*/  LDL.LU R4, [R1+0x3e8] ;  /* 0x0003e80001047983 */ /* 0x000ee20000300800 */
[----:B----4-:R-:W-:Y:S02]  /*ac20*/  IMAD.MOV.U32 R20, RZ, RZ, R92 ;  /* 0x000000ffff147224 */ /* 0x010fe400078e005c */
[----:B-----5:R-:W-:Y:S02]  /*ac30*/  IMAD.MOV.U32 R12, RZ, RZ, R93 ;  /* 0x000000ffff0c7224 */ /* 0x020fe400078e005d */
[----:B------:R-:W-:-:S04]  /*ac40*/  IMAD.WIDE R20, R124, 0x2, R20 ;  /* 0x000000027c147825 */ /* 0x000fc800078e0214 */
[----:B-1----:R-:W-:Y:S02]  /*ac50*/  IMAD.MOV.U32 R17, RZ, RZ, R94 ;  /* 0x000000ffff117224 */ /* 0x002fe400078e005e */
[----:B--2---:R-:W-:Y:S02]  /*ac60*/  IMAD.MOV.U32 R16, RZ, RZ, R95 ;  /* 0x000000ffff107224 */ /* 0x004fe400078e005f */
[----:B------:R-:W-:Y:S02]  /*ac70*/  IMAD.MOV.U32 R100, RZ, RZ, R96 ;  /* 0x000000ffff647224 */ /* 0x000fe400078e0060 */
[----:B------:R-:W-:Y:S02]  /*ac80*/  IMAD.MOV.U32 R101, RZ, RZ, R97 ;  /* 0x000000ffff657224 */ /* 0x000fe400078e0061 */
[----:B------:R-:W-:Y:S01]  /*ac90*/  IMAD.WIDE R12, R124, 0x2, R12 ;  /* 0x000000027c0c7825 */ /* 0x000fe200078e020c */
[----:B------:R-:W-:Y:S03]  /*aca0*/  STL [R1+0x9c], R20 ;  /* 0x00009c1401007387 */ /* 0x000fe60000100800 */
[----:B------:R-:W-:-:S02]  /*acb0*/  IMAD.MOV.U32 R102, RZ, RZ, R98 ;  /* 0x000000ffff667224 */ /* 0x000fc400078e0062 */
[----:B------:R-:W-:Y:S02]  /*acc0*/  IMAD.MOV.U32 R103, RZ, RZ, R99 ;  /* 0x000000ffff677224 */ /* 0x000fe400078e0063 */
[----:B------:R-:W-:Y:S01]  /*acd0*/  IMAD.WIDE R16, R124, 0x2, R16 ;  /* 0x000000027c107825 */ /* 0x000fe200078e0210 */
[----:B------:R-:W-:Y:S03]  /*ace0*/  STL [R1+0x18], R21 ;  /* 0x0000181501007387 */ /* 0x000fe60000100800 */
[----:B------:R-:W-:Y:S01]  /*acf0*/  IMAD.MOV.U32 R94, RZ, RZ, R100 ;  /* 0x000000ffff5e7224 */ /* 0x000fe200078e0064 */
[----:B------:R-:W-:Y:S01]  /*ad00*/  STL [R1+0x158], R12 ;  /* 0x0001580c01007387 */ /* 0x000fe20000100800 */
[----:B------:R-:W-:Y:S02]  /*ad10*/  IMAD.MOV.U32 R95, RZ, RZ, R101 ;  /* 0x000000ffff5f7224 */ /* 0x000fe400078e0065 */
[----:B------:R-:W-:Y:S01]  /*ad20*/  IMAD.MOV.U32 R100, RZ, RZ, R102 ;  /* 0x000000ffff647224 */ /* 0x000fe200078e0066 */
[----:B------:R0:W-:Y:S01]  /*ad30*/  STL [R1+0xa0], R13 ;  /* 0x0000a00d01007387 */ /* 0x0001e20000100800 */
[----:B------:R-:W-:-:S02]  /*ad40*/  IMAD.MOV.U32 R101, RZ, RZ, R103 ;  /* 0x000000ffff657224 */ /* 0x000fc400078e0067 */
[----:B------:R-:W-:Y:S01]  /*ad50*/  IMAD.MOV.U32 R102, RZ, RZ, R104 ;  /* 0x000000ffff667224 */ /* 0x000fe200078e0068 */
[----:B------:R1:W-:Y:S01]  /*ad60*/  STL [R1+0x1d4], R16 ;  /* 0x0001d41001007387 */ /* 0x0003e20000100800 */
[----:B------:R-:W-:Y:S02]  /*ad70*/  IMAD.MOV.U32 R103, RZ, RZ, R105 ;  /* 0x000000ffff677224 */ /* 0x000fe400078e0069 */
[----:B------:R-:W-:Y:S01]  /*ad80*/  IMAD.MOV.U32 R104, RZ, RZ, R106 ;  /* 0x000000ffff687224 */ /* 0x000fe200078e006a */
[----:B------:R-:W-:Y:S01]  /*ad90*/  STL [R1+0x15c], R17 ;  /* 0x00015c1101007387 */ /* 0x000fe20000100800 */
[----:B------:R-:W-:Y:S02]  /*ada0*/  IMAD.MOV.U32 R105, RZ, RZ, R107 ;  /* 0x000000ffff697224 */ /* 0x000fe400078e006b */
[----:B------:R-:W-:Y:S01]  /*adb0*/  IMAD.MOV.U32 R106, RZ, RZ, R108 ;  /* 0x000000ffff6a7224 */ /* 0x000fe200078e006c */
[----:B------:R-:W-:Y:S01]  /*adc0*/  HMMA.16816.F32.BF16 R8, R28, R24, R8 ;  /* 0x000000181c08723c */ /* 0x000fe20000041808 */
[----:B------:R-:W-:Y:S01]  /*add0*/  IMAD.MOV.U32 R107, RZ, RZ, R109 ;  /* 0x000000ffff6b7224 */ /* 0x000fe200078e006d */
[----:B------:R-:W2:Y:S01]  /*ade0*/  LDSM.16.MT88.4 R96, [R6+UR6+0x17000] ;  /* 0x017000060660783b */ /* 0x000ea20008004200 */
[----:B------:R-:W-:-:S03]  /*adf0*/  IMAD.MOV.U32 R108, RZ, RZ, R110 ;  /* 0x000000ffff6c7224 */ /* 0x000fc600078e006e */
[----:B------:R-:W4:Y:S04]  /*ae00*/  LDL.LU R109, [R1+0xf4] ;  /* 0x0000f400016d7983 */ /* 0x000f280000300800 */
[----:B------:R-:W5:Y:S04]  /*ae10*/  LDL.LU R110, [R1+0x50] ;  /* 0x00005000016e7983 */ /* 0x000f680000300800 */
[----:B0-----:R-:W2:Y:S04]  /*ae20*/  LDL.LU R13, [R1+0xa8] ;  /* 0x0000a800010d7983 */ /* 0x001ea80000300800 */
[----:B------:R-:W2:Y:S01]  /*ae30*/  LDL.LU R92, [R1+0x160] ;  /* 0x00016000015c7983 */ /* 0x000ea20000300800 */
[----:B------:R-:W-:-:S03]  /*ae40*/  IMAD.MOV.U32 R21, RZ, RZ, R5 ;  /* 0x000000ffff157224 */ /* 0x000fc600078e0005 */
[----:B------:R-:W1:Y:S01]  /*ae50*/  LDL.LU R5, [R1+0x3e4] ;  /* 0x0003e40001057983 */ /* 0x000e620000300800 */
[----:B---3--:R-:W-:-:S03]  /*ae60*/  IMAD.MOV.U32 R20, RZ, RZ, R4 ;  /* 0x000000ffff147224 */ /* 0x008fc600078e0004 */
[----:B------:R-:W3:Y:S04]  /*ae70*/  LDL.LU R4, [R1+0x3e0] ;  /* 0x0003e00001047983 */ /* 0x000ee80000300800 */
[----:B------:R-:W3:Y:S01]  /*ae80*/  LDL.LU R93, [R1+0x164] ;  /* 0x00016400015d7983 */ /* 0x000ee20000300800 */
[----:B------:R-:W-:-:S04]  /*ae90*/  IMAD.WIDE R20, R124, 0x2, R20 ;  /* 0x000000027c147825 */ /* 0x000fc800078e0214 */
[----:B--2---:R-:W-:-:S04]  /*aea0*/  IMAD.MOV.U32 R12, RZ, RZ, R92 ;  /* 0x000000ffff0c7224 */ /* 0x004fc800078e005c */
[----:B------:R-:W-:-:S04]  /*aeb0*/  IMAD.WIDE R12, R124, 0x2, R12 ;  /* 0x000000027c0c7825 */ /* 0x000fc800078e020c */
[----:B-1----:R-:W-:Y:S02]  /*aec0*/  IMAD.MOV.U32 R16, RZ, RZ, R5 ;  /* 0x000000ffff107224 */ /* 0x002fe400078e0005 */
[----:B------:R-:W2:Y:S04]  /*aed0*/  LDL.LU R5, [R1+0x3dc] ;  /* 0x0003dc0001057983 */ /* 0x000ea80000300800 */
[----:B------:R-:W-:Y:S04]  /*aee0*/  STL [R1+0xa4], R20 ;  /* 0x0000a41401007387 */ /* 0x000fe80000100800 */
[----:B------:R0:W-:Y:S04]  /*aef0*/  STL [R1+0x1c], R21 ;  /* 0x00001c1501007387 */ /* 0x0001e80000100800 */
[----:B------:R-:W-:Y:S04]  /*af00*/  STL [R1+0x160], R12 ;  /* 0x0001600c01007387 */ /* 0x000fe80000100800 */
[----:B------:R-:W-:Y:S04]  /*af10*/  STL [R1+0xa8], R13 ;  /* 0x0000a80d01007387 */ /* 0x000fe80000100800 */
[----:B0-----:R-:W2:Y:S04]  /*af20*/  LDL.LU R21, [R1+0xac] ;  /* 0x0000ac0001157983 */ /* 0x001ea80000300800 */
[----:B------:R-:W4:Y:S01]  /*af30*/  LDL.LU R92, [R1+0x168] ;  /* 0x00016800015c7983 */ /* 0x000f220000300800 */
[----:B---3--:R-:W-:-:S02]  /*af40*/  IMAD.MOV.U32 R17, RZ, RZ, R93 ;  /* 0x000000ffff117224 */ /* 0x008fc400078e005d */
[----:B------:R-:W-:-:S05]  /*af50*/  IMAD.WIDE R16, R124, 0x2, R16 ;  /* 0x000000027c107825 */ /* 0x000fca00078e0210 */
[----:B------:R-:W-:Y:S04]  /*af60*/  STL [R1+0x1d8], R16 ;  /* 0x0001d81001007387 */ /* 0x000fe80000100800 */
[----:B------:R-:W3:Y:S04]  /*af70*/  LDL.LU R93, [R1+0x1dc] ;  /* 0x0001dc00015d7983 */ /* 0x000ee80000300800 */
[----:B------:R0:W-:Y:S02]  /*af80*/  STL [R1+0x164], R17 ;  /* 0x0001641101007387 */ /* 0x0001e40000100800 */
[----:B0-----:R-:W-:-:S02]  /*af90*/  IMAD.MOV.U32 R17, RZ, RZ, R4 ;  /* 0x000000ffff117224 */ /* 0x001fc400078e0004 */
[----:B------:R-:W5:Y:S01]  /*afa0*/  LDL.LU R4, [R1+0x3d8] ;  /* 0x0003d80001047983 */ /* 0x000f620000300800 */
[----:B--2---:R-:W-:Y:S02]  /*afb0*/  IMAD.MOV.U32 R13, RZ, RZ, R21 ;  /* 0x000000ffff0d7224 */ /* 0x004fe400078e0015 */
[----:B----4-:R-:W-:-:S04]  /*afc0*/  IMAD.MOV.U32 R12, RZ, RZ, R92 ;  /* 0x000000ffff0c7224 */ /* 0x010fc800078e005c */
[----:B------:R-:W-:-:S05]  /*afd0*/  IMAD.WIDE R12, R124, 0x2, R12 ;  /* 0x000000027c0c7825 */ /* 0x000fca00078e020c */
[----:B------:R-:W-:Y:S04]  /*afe0*/  STL [R1+0x168], R12 ;  /* 0x0001680c01007387 */ /* 0x000fe80000100800 */
[----:B------:R-:W2:Y:S01]  /*aff0*/  LDL.LU R92, [R1+0x20] ;  /* 0x00002000015c7983 */ /* 0x000ea20000300800 */
[----:B---3--:R-:W-:-:S03]  /*b000*/  IMAD.MOV.U32 R16, RZ, RZ, R93 ;  /* 0x000000ffff107224 */ /* 0x008fc600078e005d */
[----:B------:R-:W3:Y:S01]  /*b010*/  LDL.LU R93, [R1+0xb0] ;  /* 0x0000b000015d7983 */ /* 0x000ee20000300800 */
[----:B------:R-:W-:-:S03]  /*b020*/  IMAD.WIDE R16, R124, 0x2, R16 ;  /* 0x000000027c107825 */ /* 0x000fc600078e0210 */
[----:B------:R0:W-:Y:S04]  /*b030*/  STL [R1+0xac], R13 ;  /* 0x0000ac0d01007387 */ /* 0x0001e80000100800 */
[----:B------:R-:W-:Y:S04]  /*b040*/  STL [R1+0x1dc], R16 ;  /* 0x0001dc1001007387 */ /* 0x000fe80000100800 */
[----:B------:R2:W-:Y:S01]  /*b050*/  STL [R1+0x16c], R17 ;  /* 0x00016c1101007387 */ /* 0x0005e20000100800 */
[----:B0-----:R-:W-:Y:S02]  /*b060*/  IMAD.MOV.U32 R13, RZ, RZ, R5 ;  /* 0x000000ffff0d7224 */ /* 0x001fe400078e0005 */
[----:B-----5:R-:W-:Y:S01]  /*b070*/  IMAD.MOV.U32 R12, RZ, RZ, R4 ;  /* 0x000000ffff0c7224 */ /* 0x020fe200078e0004 */
[----:B------:R-:W4:Y:S04]  /*b080*/  LDL.LU R5, [R1+0x3d4] ;  /* 0x0003d40001057983 */ /* 0x000f280000300800 */
[----:B------:R-:W5:Y:S04]  /*b090*/  LDL.LU R4, [R1+0x3d0] ;  /* 0x0003d00001047983 */ /* 0x000f680000300800 */
[----:B------:R-:W4:Y:S04]  /*b0a0*/  LDL.LU R30, [R1+0x170] ;  /* 0x00017000011e7983 */ /* 0x000f280000300800 */
[----:B------:R-:W5:Y:S01]  /*b0b0*/  LDL.LU R31, [R1+0x1e0] ;  /* 0x0001e000011f7983 */ /* 0x000f620000300800 */
[----:B------:R-:W-:-:S02]  /*b0c0*/  IMAD.MOV.U32 R20, RZ, RZ, R94 ;  /* 0x000000ffff147224 */ /* 0x000fc400078e005e */
[----:B------:R-:W-:Y:S02]  /*b0d0*/  IMAD.MOV.U32 R21, RZ, RZ, R95 ;  /* 0x000000ffff157224 */ /* 0x000fe400078e005f */
[----:B------:R-:W-:Y:S02]  /*b0e0*/  IMAD.MOV.U32 R24, RZ, RZ, R20 ;  /* 0x000000ffff187224 */ /* 0x000fe400078e0014 */
[----:B------:R-:W-:Y:S02]  /*b0f0*/  IMAD.MOV.U32 R25, RZ, RZ, R21 ;  /* 0x000000ffff197224 */ /* 0x000fe400078e0015 */
[----:B------:R-:W-:-:S04]  /*b100*/  IMAD.WIDE R20, R124, 0x2, R12 ;  /* 0x000000027c147825 */ /* 0x000fc800078e020c */
[----:B--2---:R-:W-:Y:S02]  /*b110*/  IMAD.MOV.U32 R17, RZ, RZ, R92 ;  /* 0x000000ffff117224 */ /* 0x004fe400078e005c */
[----:B---3--:R-:W-:Y:S01]  /*b120*/  IMAD.MOV.U32 R16, RZ, RZ, R93 ;  /* 0x000000ffff107224 */ /* 0x008fe200078e005d */
[----:B------:R-:W-:Y:S01]  /*b130*/  HMMA.16816.F32.BF16 R32, R96, R14, R32 ;  /* 0x0000000e6020723c */ /* 0x000fe20000041820 */
[----:B------:R-:W0:Y:S02]  /*b140*/  LDSM.16.MT88.4 R92, [R7+UR6+0x17000] ;  /* 0x01700006075c783b */ /* 0x000e240008004200 */
[----:B------:R-:W-:-:S05]  /*b150*/  IMAD.WIDE R16, R124, 0x2, R16 ;  /* 0x000000027c107825 */ /* 0x000fca00078e0210 */
[----:B------:R1:W-:Y:S04]  /*b160*/  STL [R1+0xb0], R16 ;  /* 0x0000b01001007387 */ /* 0x0003e80000100800 */
[----:B------:R2:W-:Y:S04]  /*b170*/  STL [R1+0x20], R17 ;  /* 0x0000201101007387 */ /* 0x0005e80000100800 */
[----:B------:R3:W-:Y:S01]  /*b180*/  STL [R1+0xb4], R20 ;  /* 0x0000b41401007387 */ /* 0x0007e20000100800 */
[----:B----4-:R-:W-:Y:S02]  /*b190*/  IMAD.MOV.U32 R13, RZ, RZ, R30 ;  /* 0x000000ffff0d7224 */ /* 0x010fe400078e001e */
[----:B------:R-:W-:-:S02]  /*b1a0*/  IMAD.MOV.U32 R30, RZ, RZ, R25 ;  /* 0x000000ffff1e7224 */ /* 0x000fc400078e0019 */
[----:B-----5:R-:W-:Y:S02]  /*b1b0*/  IMAD.MOV.U32 R12, RZ, RZ, R31 ;  /* 0x000000ffff0c7224 */ /* 0x020fe400078e001f */
[----:B------:R-:W-:Y:S02]  /*b1c0*/  IMAD.MOV.U32 R31, RZ, RZ, R24 ;  /* 0x000000ffff1f7224 */ /* 0x000fe400078e0018 */
[----:B------:R-:W4:Y:S04]  /*b1d0*/  LDL.LU R24, [R1+0x2c] ;  /* 0x00002c0001187983 */ /* 0x000f280000300800 */
[----:B------:R-:W5:Y:S01]  /*b1e0*/  LDL.LU R25, [R1+0xbc] ;  /* 0x0000bc0001197983 */ /* 0x000f620000300800 */
[----:B------:R-:W-:-:S03]  /*b1f0*/  IMAD.WIDE R12, R124, 0x2, R12 ;  /* 0x000000027c0c7825 */ /* 0x000fc600078e020c */
[----:B------:R0:W-:Y:S01]  /*b200*/  STL [R1+0x24], R21 ;  /* 0x0000241501007387 */ /* 0x0001e20000100800 */
[----:B-1----:R-:W-:Y:S02]  /*b210*/  IMAD.MOV.U32 R16, RZ, RZ, R31 ;  /* 0x000000ffff107224 */ /* 0x002fe400078e001f */
[----:B--2---:R-:W-:Y:S01]  /*b220*/  IMAD.MOV.U32 R17, RZ, RZ, R30 ;  /* 0x000000ffff117224 */ /* 0x004fe200078e001e */
[----:B------:R-:W-:Y:S01]  /*b230*/  STL [R1+0x1e0], R12 ;  /* 0x0001e00c01007387 */ /* 0x000fe20000100800 */
[----:B---3--:R-:W-:-:S03]  /*b240*/  IMAD.MOV.U32 R20, RZ, RZ, R4 ;  /* 0x000000ffff147224 */ /* 0x008fc600078e0004 */
[----:B------:R4:W-:Y:S01]  /*b250*/  STL [R1+0x170], R13 ;  /* 0x0001700d01007387 */ /* 0x0009e20000100800 */
[----:B------:R-:W-:-:S04]  /*b260*/  IMAD.WIDE R16, R124, 0x2, R16 ;  /* 0x000000027c107825 */ /* 0x000fc800078e0210 */
[----:B0-----:R-:W-:Y:S02]  /*b270*/  IMAD.MOV.U32 R21, RZ, RZ, R5 ;  /* 0x000000ffff157224 */ /* 0x001fe400078e0005 */
[----:B------:R-:W2:Y:S01]  /*b280*/  LDL.LU R5, [R1+0x3cc] ;  /* 0x0003cc0001057983 */ /* 0x000ea20000300800 */
[----:B------:R-:W-:-:S03]  /*b290*/  IMAD.WIDE R20, R124, 0x2, R20 ;  /* 0x000000027c147825 */ /* 0x000fc600078e0214 */
[----:B------:R-:W3:Y:S01]  /*b2a0*/  LDL.LU R4, [R1+0x3c8] ;  /* 0x0003c80001047983 */ /* 0x000ee20000300800 */
[----:B------:R-:W-:-:S03]  /*b2b0*/  IMAD.MOV.U32 R30, RZ, RZ, R101 ;  /* 0x000000ffff1e7224 */ /* 0x000fc600078e0065 */
[----:B------:R-:W-:Y:S01]  /*b2c0*/  STL [R1+0xb8], R16 ;  /* 0x0000b81001007387 */ /* 0x000fe20000100800 */
[----:B------:R-:W-:-:S03]  /*b2d0*/  IMAD.MOV.U32 R101, RZ, RZ, R104 ;  /* 0x000000ffff657224 */ /* 0x000fc600078e0068 */
[----:B------:R0:W-:Y:S01]  /*b2e0*/  STL [R1+0x28], R17 ;  /* 0x0000281101007387 */ /* 0x0001e20000100800 */
[----:B------:R-:W-:Y:S02]  /*b2f0*/  IMAD.MOV.U32 R104, RZ, RZ, R107 ;  /* 0x000000ffff687224 */ /* 0x000fe400078e006b */
[----:B------:R-:W-:Y:S02]  /*b300*/  IMAD.MOV.U32 R107, RZ, RZ, R109 ;  /* 0x000000ffff6b7224 */ /* 0x000fe400078e006d */
[----:B------:R-:W-:Y:S02]  /*b310*/  IMAD.MOV.U32 R109, RZ, RZ, R3 ;  /* 0x000000ffff6d7224 */ /* 0x000fe400078e0003 */
[----:B----4-:R-:W-:Y:S02]  /*b320*/  IMAD.MOV.U32 R13, RZ, RZ, R24 ;  /* 0x000000ffff0d7224 */ /* 0x010fe400078e0018 */
[----:B-----5:R-:W-:-:S04]  /*b330*/  IMAD.MOV.U32 R12, RZ, RZ, R25 ;  /* 0x000000ffff0c7224 */ /* 0x020fc800078e0019 */
[----:B------:R-:W-:-:S04]  /*b340*/  IMAD.WIDE R12, R124, 0x2, R12 ;  /* 0x000000027c0c7825 */ /* 0x000fc800078e020c */
[----:B------:R-:W-:Y:S01]  /*b350*/  IMAD.MOV.U32 R24, RZ, RZ, R100 ;  /* 0x000000ffff187224 */ /* 0x000fe200078e0064 */
[----:B------:R-:W-:Y:S01]  /*b360*/  STL [R1+0xbc], R12 ;  /* 0x0000bc0c01007387 */ /* 0x000fe20000100800 */
[----:B------:R-:W-:Y:S02]  /*b370*/  IMAD.MOV.U32 R25, RZ, RZ, R102 ;  /* 0x000000ffff197224 */ /* 0x000fe400078e0066 */
        /* <DEDUP_REMOVED lines=10> */
[----:B------:R-:W5:Y:S01]  /*b420*/  LDL.LU R3, [R1+0x198] ;  /* 0x0001980001037983 */ /* 0x000f620000300800 */
[----:B------:R-:W-:Y:S02]  /*b430*/  IMAD.MOV.U32 R111, RZ, RZ, R113 ;  /* 0x000000ffff6f7224 */ /* 0x000fe400078e0071 */
[----:B------:R-:W-:Y:S01]  /*b440*/  IMAD.MOV.U32 R120, RZ, RZ, R114 ;  /* 0x000000ffff787224 */ /* 0x000fe200078e0072 */
[----:B------:R-:W2:Y:S04]  /*b450*/  LDL.LU R113, [R1+0x60] ;  /* 0x0000600001717983 */ /* 0x000ea80000300800 */
[----:B------:R-:W2:Y:S04]  /*b460*/  LDL.LU R114, [R1+0x114] ;  /* 0x0001140001727983 */ /* 0x000ea80000300800 */
[----:B0-----:R-:W2:Y:S01]  /*b470*/  LDL.LU R17, [R1+0x3c] ;  /* 0x00003c0001117983 */ /* 0x001ea20000300800 */
[----:B------:R-:W-:-:S03]  /*b480*/  IMAD.MOV.U32 R29, RZ, RZ, R24 ;  /* 0x000000ffff1d7224 */ /* 0x000fc600078e0018 */
[----:B------:R-:W2:Y:S04]  /*b490*/  LDL.LU R28, [R1+0xc4] ;  /* 0x0000c400011c7983 */ /* 0x000ea80000300800 */
[----:B------:R-:W3:Y:S04]  /*b4a0*/  LDL.LU R31, [R1+0xcc] ;  /* 0x0000cc00011f7983 */ /* 0x000ee80000300800 */
[----:B------:R-:W3:Y:S01]  /*b4b0*/  LDL.LU R24, [R1+0x178] ;  /* 0x0001780001187983 */ /* 0x000ee20000300800 */
[----:B-1----:R-:W-:Y:S02]  /*b4c0*/  IMAD.MOV.U32 R20, RZ, RZ, R30 ;  /* 0x000000ffff147224 */ /* 0x002fe400078e001e */
[----:B----4-:R-:W-:-:S02]  /*b4d0*/  IMAD.MOV.U32 R21, RZ, RZ, R29 ;  /* 0x000000ffff157224 */ /* 0x010fc400078e001d */
[----:B------:R-:W-:Y:S01]  /*b4e0*/  IMAD.WIDE R20, R124, 0x2, R20 ;  /* 0x000000027c147825 */ /* 0x000fe200078e0214 */
[C---:B------:R-:W-:Y:S08]  /*b4f0*/  HMMA.16816.F32.BF16 R36, R96.reuse, R18, R36 ;  /* 0x000000126024723c */ /* 0x040ff00000041824 */
[C---:B------:R-:W-:Y:S08]  /*b500*/  HMMA.16816.F32.BF16 R40, R96.reuse, R22, R40 ;  /* 0x000000166028723c */ /* 0x040ff00000041828 */
[----:B------:R-:W-:Y:S01]  /*b510*/  HMMA.16816.F32.BF16 R44, R96, R26, R44 ;  /* 0x0000001a602c723c */ /* 0x000fe2000004182c */
[----:B------:R-:W-:-:S02]  /*b520*/  IMAD.MOV.U32 R98, RZ, RZ, R104 ;  /* 0x000000ffff627224 */ /* 0x000fc400078e0068 */
[----:B------:R-:W-:Y:S02]  /*b530*/  IMAD.MOV.U32 R104, RZ, RZ, R108 ;  /* 0x000000ffff687224 */ /* 0x000fe400078e006c */
[----:B--2---:R-:W-:-:S04]  /*b540*/  IMAD.MOV.U32 R16, RZ, RZ, R28 ;  /* 0x000000ffff107224 */ /* 0x004fc800078e001c */
[----:B------:R-:W-:-:S04]  /*b550*/  IMAD.WIDE R16, R124, 0x2, R16 ;  /* 0x000000027c107825 */ /* 0x000fc800078e0210 */
[----:B---3--:R-:W-:Y:S02]  /*b560*/  IMAD.MOV.U32 R12, RZ, RZ, R24 ;  /* 0x000000ffff0c7224 */ /* 0x008fe400078e0018 */
[----:B------:R-:W-:Y:S01]  /*b570*/  IMAD.MOV.U32 R13, RZ, RZ, R31 ;  /* 0x000000ffff0d7224 */ /* 0x000fe200078e001f */
[----:B------:R0:W-:Y:S01]  /*b580*/  STL [R1+0xc4], R16 ;  /* 0x0000c41001007387 */ /* 0x0001e20000100800 */
[----:B------:R-:W-:-:S03]  /*b590*/  IMAD.WIDE R12, R124, 0x2, R12 ;  /* 0x000000027c0c7825 */ /* 0x000fc600078e020c */
[----:B------:R1:W-:Y:S01]  /*b5a0*/  STL [R1+0x3c], R17 ;  /* 0x00003c1101007387 */ /* 0x0003e20000100800 */
[----:B------:R-:W-:-:S03]  /*b5b0*/  IMAD.MOV.U32 R24, RZ, RZ, R105 ;  /* 0x000000ffff187224 */ /* 0x000fc600078e0069 */
[----:B------:R-:W-:Y:S01]  /*b5c0*/  STL [R1+0xc8], R20 ;  /* 0x0000c81401007387 */ /* 0x000fe20000100800 */
[----:B------:R-:W-:-:S03]  /*b5d0*/  IMAD.MOV.U32 R105, RZ, RZ, R109 ;  /* 0x000000ffff697224 */ /* 0x000fc600078e006d */
[----:B------:R-:W-:Y:S01]  /*b5e0*/  STL [R1+0x30], R21 ;  /* 0x0000301501007387 */ /* 0x000fe20000100800 */
[----:B0-----:R-:W-:Y:S02]  /*b5f0*/  IMAD.MOV.U32 R16, RZ, RZ, R25 ;  /* 0x000000ffff107224 */ /* 0x001fe400078e0019 */
[----:B------:R-:W-:Y:S01]  /*b600*/  IMAD.MOV.U32 R25, RZ, RZ, R106 ;  /* 0x000000ffff197224 */ /* 0x000fe200078e006a */
[----:B------:R-:W-:Y:S01]  /*b610*/  STL [R1+0x178], R12 ;  /* 0x0001780c01007387 */ /* 0x000fe20000100800 */
[----:B-----5:R-:W-:Y:S02]  /*b620*/  IMAD.MOV.U32 R109, RZ, RZ, R3 ;  /* 0x000000ffff6d7224 */ /* 0x020fe400078e0003 */
[----:B------:R-:W-:Y:S01]  /*b630*/  IMAD.MOV.U32 R106, RZ, RZ, R118 ;  /* 0x000000ffff6a7224 */ /* 0x000fe200078e0076 */
[----:B------:R-:W2:Y:S01]  /*b640*/  LDL.LU R108, [R1+0x194] ;  /* 0x00019400016c7983 */ /* 0x000ea20000300800 */
[----:B------:R-:W-:-:S03]  /*b650*/  IMAD.MOV.U32 R3, RZ, RZ, R117 ;  /* 0x000000ffff037224 */ /* 0x000fc600078e0075 */
[----:B------:R-:W3:Y:S04]  /*b660*/  LDL.LU R118, [R1+0x1f4] ;  /* 0x0001f40001767983 */ /* 0x000ee80000300800 */
[----:B------:R-:W4:Y:S04]  /*b670*/  LDL.LU R117, [R1+0x1ac] ;  /* 0x0001ac0001757983 */ /* 0x000f280000300800 */
[----:B------:R0:W5:Y:S04]  /*b680*/  LDSM.16.MT88.4 R28, [R6+UR6+0x17080] ;  /* 0x01708006061c783b */ /* 0x0001680008004200 */
[----:B-1----:R-:W2:Y:S04]  /*b690*/  LDL.LU R17, [R1+0x34] ;  /* 0x0000340001117983 */ /* 0x002ea80000300800 */
[----:B0-----:R-:W2:Y:S01]  /*b6a0*/  LDL.LU R6, [R1+0xd4] ;  /* 0x0000d40001067983 */ /* 0x001ea20000300800 */
[----:B------:R-:W-:-:S03]  /*b6b0*/  IMAD.MOV.U32 R21, RZ, RZ, R100 ;  /* 0x000000ffff157224 */ /* 0x000fc600078e0064 */
[----:B------:R0:W-:Y:S02]  /*b6c0*/  STL [R1+0xcc], R13 ;  /* 0x0000cc0d01007387 */ /* 0x0001e40000100800 */
[----:B0-----:R-:W-:Y:S02]  /*b6d0*/  IMAD.MOV.U32 R13, RZ, RZ, R21 ;  /* 0x000000ffff0d7224 */ /* 0x001fe400078e0015 */
[----:B------:R-:W-:Y:S02]  /*b6e0*/  IMAD.MOV.U32 R21, RZ, RZ, R5 ;  /* 0x000000ffff157224 */ /* 0x000fe400078e0005 */
[----:B------:R-:W3:Y:S01]  /*b6f0*/  LDL.LU R5, [R1+0x3c4] ;  /* 0x0003c40001057983 */ /* 0x000ee20000300800 */
[----:B------:R-:W-:Y:S02]  /*b700*/  IMAD.MOV.U32 R12, RZ, RZ, R16 ;  /* 0x000000ffff0c7224 */ /* 0x000fe400078e0010 */
[----:B------:R-:W-:Y:S02]  /*b710*/  IMAD.MOV.U32 R96, RZ, RZ, R102 ;  /* 0x000000ffff607224 */ /* 0x000fe400078e0066 */
[----:B------:R-:W-:-:S04]  /*b720*/  IMAD.WIDE R12, R124, 0x2, R12 ;  /* 0x000000027c0c7825 */ /* 0x000fc800078e020c */
[----:B------:R-:W-:Y:S02]  /*b730*/  IMAD.MOV.U32 R20, RZ, RZ, R4 ;  /* 0x000000ffff147224 */ /* 0x000fe400078e0004 */
[----:B------:R-:W-:Y:S01]  /*b740*/  IMAD.MOV.U32 R99, RZ, RZ, R101 ;  /* 0x000000ffff637224 */ /* 0x000fe200078e0065 */
[----:B------:R-:W4:Y:S01]  /*b750*/  LDL.LU R4, [R1+0x3c0] ;  /* 0x0003c00001047983 */ /* 0x000f220000300800 */
[----:B------:R-:W-:Y:S02]  /*b760*/  IMAD.MOV.U32 R97, RZ, RZ, R103 ;  /* 0x000000ffff617224 */ /* 0x000fe400078e0067 */
[----:B------:R-:W-:Y:S01]  /*b770*/  HMMA.16816.F32.BF16 R100, R92, R14, R48 ;  /* 0x0000000e5c64723c */ /* 0x000fe20000041830 */
[----:B------:R-:W-:Y:S01]  /*b780*/  STL [R1+0xd0], R12 ;  /* 0x0000d00c01007387 */ /* 0x000fe20000100800 */
[----:B------:R-:W-:Y:S02]  /*b790*/  IMAD.MOV.U32 R51, RZ, RZ, R96 ;  /* 0x000000ffff337224 */ /* 0x000fe400078e0060 */
[----:B------:R-:W-:Y:S01]  /*b7a0*/  IMAD.MOV.U32 R96, RZ, RZ, R98 ;  /* 0x000000ffff607224 */ /* 0x000fe200078e0062 */
[----:B------:R-:W-:Y:S01]  /*b7b0*/  STL [R1+0x38], R13 ;  /* 0x0000380d01007387 */ /* 0x000fe20000100800 */
[----:B--2---:R-:W-:-:S04]  /*b7c0*/  IMAD.MOV.U32 R16, RZ, RZ, R6 ;  /* 0x000000ffff107224 */ /* 0x004fc800078e0006 */
[----:B------:R-:W-:-:S05]  /*b7d0*/  IMAD.WIDE R16, R124, 0x2, R16 ;  /* 0x000000027c107825 */ /* 0x000fca00078e0210 */
[----:B------:R-:W-:Y:S04]  /*b7e0*/  STL [R1+0xd4], R16 ;  /* 0x0000d41001007387 */ /* 0x000fe80000100800 */
[----:B------:R-:W-:Y:S01]  /*b7f0*/  STL [R1+0x34], R17 ;  /* 0x0000341101007387 */ /* 0x000fe20000100800 */
[----:B---3--:R-:W-:-:S03]  /*b800*/  IMAD.MOV.U32 R98, RZ, RZ, R5 ;  /* 0x000000ffff627224 */ /* 0x008fc600078e0005 */
[----:B------:R-:W2:Y:S01]  /*b810*/  LDL.LU R5, [R1+0x3bc] ;  /* 0x0003bc0001057983 */ /* 0x000ea20000300800 */
[----:B------:R-:W-:-:S04]  /*b820*/  IMAD.WIDE R20, R124, 0x2, R20 ;  /* 0x000000027c147825 */ /* 0x000fc800078e0214 */
[----:B------:R-:W-:Y:S01]  /*b830*/  IMAD.MOV.U32 R6, RZ, RZ, R97 ;  /* 0x000000ffff067224 */ /* 0x000fe200078e0061 */
[----:B------:R4:W-:Y:S01]  /*b840*/  STL [R1+0x17c], R20 ;  /* 0x00017c1401007387 */ /* 0x0009e20000100800 */
[----:B------:R-:W-:-:S03]  /*b850*/  IMAD.MOV.U32 R97, RZ, RZ, R99 ;  /* 0x000000ffff617224 */ /* 0x000fc600078e0063 */
[----:B------:R-:W3:Y:S04]  /*b860*/  LDL.LU R99, [R1+0x40] ;  /* 0x0000400001637983 */ /* 0x000ee80000300800 */
[----:B------:R3:W-:Y:S04]  /*b870*/  STL [R1+0xd8], R21 ;  /* 0x0000d81501007387 */ /* 0x0007e80000100800 */
[----:B------:R-:W5:Y:S01]  /*b880*/  LDL.LU R49, [R1+0x184] ;  /* 0x0001840001317983 */ /* 0x000f620000300800 */
[----:B----4-:R-:W-:-:S03]  /*b890*/  IMAD.MOV.U32 R20, RZ, RZ, R4 ;  /* 0x000000ffff147224 */ /* 0x010fc600078e0004 */
[----:B------:R-:W4:Y:S01]  /*b8a0*/  LDL.LU R4, [R1+0x3b8] ;  /* 0x0003b80001047983 */ /* 0x000f220000300800 */
[----:B--2---:R-:W-:-:S03]  /*b8b0*/  IMAD.MOV.U32 R17, RZ, RZ, R5 ;  /* 0x000000ffff117224 */ /* 0x004fc600078e0005 */
[----:B------:R-:W2:Y:S01]  /*b8c0*/  LDL.LU R5, [R1+0x3b4] ;  /* 0x0003b40001057983 */ /* 0x000ea20000300800 */
[----:B------:R-:W-:Y:S02]  /*b8d0*/  IMAD.MOV.U32 R48, RZ, RZ, R51 ;  /* 0x000000ffff307224 */ /* 0x000fe400078e0033 */
[----:B------:R-:W-:Y:S02]  /*b8e0*/  IMAD.MOV.U32 R13, RZ, RZ, R6 ;  /* 0x000000ffff0d7224 */ /* 0x000fe400078e0006 */
[----:B------:R-:W-:Y:S02]  /*b8f0*/  IMAD.MOV.U32 R12, RZ, RZ, R48 ;  /* 0x000000ffff0c7224 */ /* 0x000fe400078e0030 */
[----:B---3--:R-:W-:Y:S02]  /*b900*/  IMAD.MOV.U32 R21, RZ, RZ, R99 ;  /* 0x000000ffff157224 */ /* 0x008fe400078e0063 */
[----:B------:R-:W-:-:S04]  /*b910*/  IMAD.WIDE R12, R124, 0x2, R12 ;  /* 0x000000027c0c7825 */ /* 0x000fc800078e020c */
[----:B------:R-:W-:-:S04]  /*b920*/  IMAD.WIDE R20, R124, 0x2, R20 ;  /* 0x000000027c147825 */ /* 0x000fc800078e0214 */
[----:B-----5:R-:W-:Y:S01]  /*b930*/  IMAD.MOV.U32 R16, RZ, RZ, R49 ;  /* 0x000000ffff107224 */ /* 0x020fe200078e0031 */
[----:B------:R-:W-:Y:S01]  /*b940*/  STL [R1+0xdc], R20 ;  /* 0x0000dc1401007387 */ /* 0x000fe20000100800 */
[----:B------:R-:W-:Y:S02]  /*b950*/  IMAD.MOV.U32 R50, RZ, RZ, R96 ;  /* 0x000000ffff327224 */ /* 0x000fe400078e0060 */
[----:B------:R-:W-:Y:S01]  /*b960*/  IMAD.WIDE R16, R124, 0x2, R16 ;  /* 0x000000027c107825 */ /* 0x000fe200078e0210 */
[----:B------:R-:W-:Y:S03]  /*b970*/  STL [R1+0x40], R21 ;  /* 0x0000401501007387 */ /* 0x000fe60000100800 */
[----:B------:R-:W-:Y:S02]  /*b980*/  IMAD.MOV.U32 R6, RZ, RZ, R97 ;  /* 0x000000ffff067224 */ /* 0x000fe400078e0061 */
[----:B------:R-:W-:Y:S01]  /*b990*/  IMAD.MOV.U32 R51, RZ, RZ, R98 ;  /* 0x000000ffff337224 */ /* 0x000fe200078e0062 */
[----:B------:R-:W-:Y:S01]  /*b9a0*/  STL [R1+0x180], R12 ;  /* 0x0001800c01007387 */ /* 0x000fe20000100800 */
[----:B------:R-:W-:Y:S01]  /*b9b0*/  HMMA.16816.F32.BF16 R96, R92, R22, R72 ;  /* 0x000000165c60723c */ /* 0x000fe20000041848 */
[----:B------:R-:W-:-:S02]  /*b9c0*/  IMAD.MOV.U32 R73, RZ, RZ, R24 ;  /* 0x000000ffff497224 */ /* 0x000fc400078e0018 */
[----:B------:R4:W-:Y:S01]  /*b9d0*/  STL [R1+0xe0], R13 ;  /* 0x0000e00d01007387 */ /* 0x0009e20000100800 */
[----:B------:R-:W-:Y:S02]  /*b9e0*/  IMAD.MOV.U32 R24, RZ, RZ, R25 ;  /* 0x000000ffff187224 */ /* 0x000fe400078e0019 */
[----:B------:R-:W-:Y:S01]  /*b9f0*/  IMAD.MOV.U32 R25, RZ, RZ, R104 ;  /* 0x000000ffff197224 */ /* 0x000fe200078e0068 */
[----:B------:R0:W-:Y:S01]  /*ba00*/  STL [R1+0x184], R16 ;  /* 0x0001841001007387 */ /* 0x0001e20000100800 */
[----:B------:R-:W-:Y:S02]  /*ba10*/  IMAD.MOV.U32 R104, RZ, RZ, R105 ;  /* 0x000000ffff687224 */ /* 0x000fe400078e0069 */
[----:B------:R-:W-:Y:S01]  /*ba20*/  IMAD.MOV.U32 R105, RZ, RZ, R108 ;  /* 0x000000ffff697224 */ /* 0x000fe200078e006c */
[----:B------:R1:W-:Y:S01]  /*ba30*/  STL [R1+0xe4], R17 ;  /* 0x0000e41101007387 */ /* 0x0003e20000100800 */
[----:B----4-:R-:W-:-:S03]  /*ba40*/  IMAD.MOV.U32 R13, RZ, RZ, R4 ;  /* 0x000000ffff0d7224 */ /* 0x010fc600078e0004 */
[----:B------:R-:W3:Y:S04]  /*ba50*/  LDL.LU R75, [R1+0x4c] ;  /* 0x00004c00014b7983 */ /* 0x000ee80000300800 */
[----:B------:R-:W4:Y:S04]  /*ba60*/  LDL.LU R108, [R1+0x18c] ;  /* 0x00018c00016c7983 */ /* 0x000f280000300800 */
[----:B------:R-:W5:Y:S01]  /*ba70*/  LDL.LU R4, [R1+0x3b0] ;  /* 0x0003b00001047983 */ /* 0x000f620000300800 */
[----:B--2---:R-:W-:-:S03]  /*ba80*/  IMAD.MOV.U32 R12, RZ, RZ, R5 ;  /* 0x000000ffff0c7224 */ /* 0x004fc600078e0005 */
[----:B------:R-:W2:Y:S01]  /*ba90*/  LDL.LU R5, [R1+0x3ac] ;  /* 0x0003ac0001057983 */ /* 0x000ea20000300800 */
[----:B0-----:R-:W-:Y:S02]  /*baa0*/  IMAD.MOV.U32 R16, RZ, RZ, R6 ;  /* 0x000000ffff107224 */ /* 0x001fe400078e0006 */
[----:B-1----:R-:W-:Y:S02]  /*bab0*/  IMAD.MOV.U32 R17, RZ, RZ, R51 ;  /* 0x000000ffff117224 */ /* 0x002fe400078e0033 */
[----:B------:R-:W-:Y:S02]  /*bac0*/  IMAD.MOV.U32 R74, RZ, RZ, R50 ;  /* 0x000000ffff4a7224 */ /* 0x000fe400078e0032 */
[----:B------:R0:W1:Y:S02]  /*bad0*/  LDSM.16.MT88.4 R48, [R7+UR6+0x17080] ;  /* 0x017080060730783b */ /* 0x0000640008004200 */
[----:B0-----:R-:W-:-:S04]  /*bae0*/  IMAD.WIDE R6, R124, 0x2, R16 ;  /* 0x000000027c067825 */ /* 0x001fc800078e0210 */
[----:B------:R-:W-:-:S04]  /*baf0*/  IMAD.WIDE R16, R124, 0x2, R12 ;  /* 0x000000027c107825 */ /* 0x000fc800078e020c */
[----:B------:R-:W-:Y:S02]  /*bb00*/  IMAD.MOV.U32 R12, RZ, RZ, R74 ;  /* 0x000000ffff0c7224 */ /* 0x000fe400078e004a */
[----:B------:R-:W-:Y:S01]  /*bb10*/  IMAD.MOV.U32 R13, RZ, RZ, R73 ;  /* 0x000000ffff0d7224 */ /* 0x000fe200078e0049 */
[----:B------:R5:W-:Y:S01]  /*bb20*/  STL [R1+0xe8], R6 ;  /* 0x0000e80601007387 */ /* 0x000be20000100800 */
[----:B------:R-:W-:-:S03]  /*bb30*/  IMAD.WIDE R12, R124, 0x2, R12 ;  /* 0x000000027c0c7825 */ /* 0x000fc600078e020c */
[----:B------:R-:W-:Y:S04]  /*bb40*/  STL [R1+0x44], R7 ;  /* 0x0000440701007387 */ /* 0x000fe80000100800 */
[----:B------:R-:W-:Y:S04]  /*bb50*/  STL [R1+0xec], R16 ;  /* 0x0000ec1001007387 */ /* 0x000fe80000100800 */
[----:B------:R-:W-:Y:S04]  /*bb60*/  STL [R1+0x48], R17 ;  /* 0x0000481101007387 */ /* 0x000fe80000100800 */
[----:B------:R-:W-:Y:S04]  /*bb70*/  STL [R1+0x1e4], R12 ;  /* 0x0001e40c01007387 */ /* 0x000fe80000100800 */
[----:B------:R2:W-:Y:S01]  /*bb80*/  STL [R1+0x188], R13 ;  /* 0x0001880d01007387 */ /* 0x0005e20000100800 */
[----:B-----5:R-:W-:-:S03]  /*bb90*/  IMAD.MOV.U32 R6, RZ, RZ, R4 ;  /* 0x000000ffff067224 */ /* 0x020fc600078e0004 */
[----:B------:R-:W5:Y:S01]  /*bba0*/  LDL.LU R4, [R1+0x3a8] ;  /* 0x0003a80001047983 */ /* 0x000f620000300800 */
[----:B--2---:R-:W-:-:S03]  /*bbb0*/  IMAD.MOV.U32 R13, RZ, RZ, R5 ;  /* 0x000000ffff0d7224 */ /* 0x004fc600078e0005 */
[----:B------:R-:W2:Y:S01]  /*bbc0*/  LDL.LU R5, [R1+0x3a4] ;  /* 0x0003a40001057983 */ /* 0x000ea20000300800 */
[----:B---3--:R-:W-:Y:S02]  /*bbd0*/  IMAD.MOV.U32 R7, RZ, RZ, R75 ;  /* 0x000000ffff077224 */ /* 0x008fe400078e004b */
[----:B------:R-:W-:Y:S02]  /*bbe0*/  IMAD.MOV.U32 R16, RZ, RZ, R107 ;  /* 0x000000ffff107224 */ /* 0x000fe400078e006b */
[----:B------:R-:W-:Y:S02]  /*bbf0*/  IMAD.MOV.U32 R17, RZ, RZ, R24 ;  /* 0x000000ffff117224 */ /* 0x000fe400078e0018 */
[----:B------:R-:W-:-:S04]  /*bc00*/  IMAD.WIDE R6, R124, 0x2, R6 ;  /* 0x000000027c067825 */ /* 0x000fc800078e0206 */
[----:B----4-:R-:W-:Y:S02]  /*bc10*/  IMAD.MOV.U32 R12, RZ, RZ, R108 ;  /* 0x000000ffff0c7224 */ /* 0x010fe400078e006c */
[C---:B------:R-:W-:Y:S01]  /*bc20*/  IMAD.WIDE R16, R124.reuse, 0x2, R16 ;  /* 0x000000027c107825 */ /* 0x040fe200078e0210 */
[----:B------:R-:W-:Y:S03]  /*bc30*/  STL [R1+0xf0], R6 ;  /* 0x0000f00601007387 */ /* 0x000fe60000100800 */
[----:B------:R-:W-:Y:S01]  /*bc40*/  IMAD.WIDE R12, R124, 0x2, R12 ;  /* 0x000000027c0c7825 */ /* 0x000fe200078e020c */
[----:B------:R-:W-:Y:S04]  /*bc50*/  STL [R1+0x4c], R7 ;  /* 0x00004c0701007387 */ /* 0x000fe80000100800 */
[----:B------:R-:W-:Y:S01]  /*bc60*/  STL [R1+0xf4], R16 ;  /* 0x0000f41001007387 */ /* 0x000fe20000100800 */
[----:B------:R-:W-:-:S03]  /*bc70*/  IMAD.MOV.U32 R108, RZ, RZ, R110 ;  /* 0x000000ffff6c7224 */ /* 0x000fc600078e006e */
[----:B------:R-:W-:Y:S04]  /*bc80*/  STL [R1+0x50], R17 ;  /* 0x0000501101007387 */ /* 0x000fe80000100800 */
[----:B------:R-:W-:Y:S04]  /*bc90*/  STL [R1+0x18c], R12 ;  /* 0x00018c0c01007387 */ /* 0x000fe80000100800 */
[----:B------:R5:W-:Y:S04]  /*bca0*/  STL [R1+0xf8], R13 ;  /* 0x0000f80d01007387 */ /* 0x000be80000100800 */
[----:B------:R-:W3:Y:S04]  /*bcb0*/  LDL.LU R107, [R1+0x58] ;  /* 0x00005800016b7983 */ /* 0x000ee80000300800 */
[----:B------:R-:W4:Y:S01]  /*bcc0*/  LDL.LU R110, [R1+0x1ec] ;  /* 0x0001ec00016e7983 */ /* 0x000f220000300800 */
[----:B-----5:R-:W-:-:S03]  /*bcd0*/  IMAD.MOV.U32 R13, RZ, RZ, R4 ;  /* 0x000000ffff0d7224 */ /* 0x020fc600078e0004 */
[----:B------:R-:W5:Y:S01]  /*bce0*/  LDL.LU R4, [R1+0x3a0] ;  /* 0x0003a00001047983 */ /* 0x000f620000300800 */
[----:B--2---:R-:W-:-:S03]  /*bcf0*/  IMAD.MOV.U32 R12, RZ, RZ, R5 ;  /* 0x000000ffff0c7224 */ /* 0x004fc600078e0005 */
[----:B------:R-:W2:Y:S01]  /*bd00*/  LDL.LU R5, [R1+0x39c] ;  /* 0x00039c0001057983 */ /* 0x000ea20000300800 */
[----:B------:R-:W-:Y:S02]  /*bd10*/  IMAD.MOV.U32 R6, RZ, RZ, R104 ;  /* 0x000000ffff067224 */ /* 0x000fe400078e0068 */
[----:B------:R-:W-:Y:S02]  /*bd20*/  IMAD.MOV.U32 R7, RZ, RZ, R25 ;  /* 0x000000ffff077224 */ /* 0x000fe400078e0019 */
[----:B------:R-:W-:Y:S02]  /*bd30*/  IMAD.MOV.U32 R16, RZ, RZ, R106 ;  /* 0x000000ffff107224 */ /* 0x000fe400078e006a */
[----:B------:R-:W-:-:S04]  /*bd40*/  IMAD.WIDE R6, R124, 0x2, R6 ;  /* 0x000000027c067825 */ /* 0x000fc800078e0206 */
[----:B------:R-:W-:Y:S02]  /*bd50*/  IMAD.MOV.U32 R17, RZ, RZ, R105 ;  /* 0x000000ffff117224 */ /* 0x000fe400078e0069 */
[C---:B------:R-:W-:Y:S01]  /*bd60*/  IMAD.WIDE R12, R124.reuse, 0x2, R12 ;  /* 0x000000027c0c7825 */ /* 0x040fe200078e020c */
[----:B------:R5:W-:Y:S03]  /*bd70*/  STL [R1+0xfc], R6 ;  /* 0x0000fc0601007387 */ /* 0x000be60000100800 */
[----:B------:R-:W-:Y:S01]  /*bd80*/  IMAD.WIDE R16, R124, 0x2, R16 ;  /* 0x000000027c107825 */ /* 0x000fe200078e0210 */
[----:B------:R3:W-:Y:S01]  /*bd90*/  STL [R1+0x54], R7 ;  /* 0x0000540701007387 */ /* 0x0007e20000100800 */
[-C--:B------:R-:W-:Y:S03]  /*bda0*/  HMMA.16816.F32.BF16 R80, R28, R14.reuse, R80 ;  /* 0x0000000e1c50723c */ /* 0x080fe60000041850 */
[----:B------:R0:W-:Y:S04]  /*bdb0*/  STL [R1+0x190], R12 ;  /* 0x0001900c01007387 */ /* 0x0001e80000100800 */
[----:B------:R0:W-:Y:S01]  /*bdc0*/  STL [R1+0x100], R13 ;  /* 0x0001000d01007387 */ /* 0x0001e20000100800 */
[----:B-1----:R-:W-:Y:S03]  /*bdd0*/  HMMA.16816.F32.BF16 R60, R48, R14, R60 ;  /* 0x0000000e303c723c */ /* 0x002fe6000004183c */
[----:B------:R-:W-:Y:S04]  /*bde0*/  STL [R1+0x1e8], R16 ;  /* 0x0001e81001007387 */ /* 0x000fe80000100800 */
[----:B------:R-:W-:Y:S01]  /*bdf0*/  STL [R1+0x194], R17 ;  /* 0x0001941101007387 */ /* 0x000fe20000100800 */
[----:B-----5:R-:W-:-:S03]  /*be00*/  IMAD.MOV.U32 R6, RZ, RZ, R4 ;  /* 0x000000ffff067224 */ /* 0x020fc600078e0004 */
[----:B------:R-:W5:Y:S01]  /*be10*/  LDL.LU R4, [R1+0x398] ;  /* 0x0003980001047983 */ /* 0x000f620000300800 */
[----:B--2---:R-:W-:-:S03]  /*be20*/  IMAD.MOV.U32 R15, RZ, RZ, R5 ;  /* 0x000000ffff0f7224 */ /* 0x004fc600078e0005 */
[----:B------:R-:W2:Y:S01]  /*be30*/  LDL.LU R5, [R1+0x394] ;  /* 0x0003940001057983 */ /* 0x000ea20000300800 */
[----:B---3--:R-:W-:Y:S02]  /*be40*/  IMAD.MOV.U32 R7, RZ, RZ, R107 ;  /* 0x000000ffff077224 */ /* 0x008fe400078e006b */
[----:B0-----:R-:W-:Y:S02]  /*be50*/  IMAD.MOV.U32 R12, RZ, RZ, R109 ;  /* 0x000000ffff0c7224 */ /* 0x001fe400078e006d */
[----:B------:R-:W-:Y:S02]  /*be60*/  IMAD.MOV.U32 R13, RZ, RZ, R108 ;  /* 0x000000ffff0d7224 */ /* 0x000fe400078e006c */
[----:B------:R-:W-:-:S04]  /*be70*/  IMAD.WIDE R6, R124, 0x2, R6 ;  /* 0x000000027c067825 */ /* 0x000fc800078e0206 */
[----:B----4-:R-:W-:Y:S02]  /*be80*/  IMAD.MOV.U32 R14, RZ, RZ, R110 ;  /* 0x000000ffff0e7224 */ /* 0x010fe400078e006e */
[C---:B------:R-:W-:Y:S01]  /*be90*/  IMAD.WIDE R12, R124.reuse, 0x2, R12 ;  /* 0x000000027c0c7825 */ /* 0x040fe200078e020c */
[----:B------:R-:W-:Y:S03]  /*bea0*/  STL [R1+0x104], R6 ;  /* 0x0001040601007387 */ /* 0x000fe60000100800 */
[----:B------:R-:W-:Y:S01]  /*beb0*/  IMAD.WIDE R14, R124, 0x2, R14 ;  /* 0x000000027c0e7825 */ /* 0x000fe200078e020e */
[----:B------:R-:W-:Y:S04]  /*bec0*/  STL [R1+0x58], R7 ;  /* 0x0000580701007387 */ /* 0x000fe80000100800 */
[----:B------:R-:W-:Y:S04]  /*bed0*/  STL [R1+0x198], R12 ;  /* 0x0001980c01007387 */ /* 0x000fe80000100800 */
[----:B------:R5:W-:Y:S04]  /*bee0*/  STL [R1+0x108], R13 ;  /* 0x0001080d01007387 */ /* 0x000be80000100800 */
[----:B------:R0:W-:Y:S04]  /*bef0*/  STL [R1+0x1ec], R14 ;  /* 0x0001ec0e01007387 */ /* 0x0001e80000100800 */
[----:B------:R1:W-:Y:S01]  /*bf00*/  STL [R1+0x19c], R15 ;  /* 0x00019c0f01007387 */ /* 0x0003e20000100800 */
[----:B-----5:R-:W-:-:S03]  /*bf10*/  IMAD.MOV.U32 R13, RZ, RZ, R4 ;  /* 0x000000ffff0d7224 */ /* 0x020fc600078e0004 */
[----:B------:R-:W3:Y:S01]  /*bf20*/  LDL.LU R4, [R1+0x390] ;  /* 0x0003900001047983 */ /* 0x000ee20000300800 */
[----:B--2---:R-:W-:-:S03]  /*bf30*/  IMAD.MOV.U32 R12, RZ, RZ, R5 ;  /* 0x000000ffff0c7224 */ /* 0x004fc600078e0005 */
[----:B------:R-:W3:Y:S01]  /*bf40*/  LDL.LU R5, [R1+0x38c] ;  /* 0x00038c0001057983 */ /* 0x000ee20000300800 */
[----:B------:R-:W-:Y:S02]  /*bf50*/  IMAD.MOV.U32 R6, RZ, RZ, R120 ;  /* 0x000000ffff067224 */ /* 0x000fe400078e0078 */
[----:B------:R-:W-:Y:S02]  /*bf60*/  IMAD.MOV.U32 R7, RZ, RZ, R111 ;  /* 0x000000ffff077224 */ /* 0x000fe400078e006f */
[----:B------:R-:W-:-:S04]  /*bf70*/  IMAD.WIDE R12, R124, 0x2, R12 ;  /* 0x000000027c0c7825 */ /* 0x000fc800078e020c */
[----:B------:R-:W-:-:S04]  /*bf80*/  IMAD.WIDE R6, R124, 0x2, R6 ;  /* 0x000000027c067825 */ /* 0x000fc800078e0206 */
[----:B0-----:R-:W-:Y:S01]  /*bf90*/  IMAD.MOV.U32 R14, RZ, RZ, R112 ;  /* 0x000000ffff0e7224 */ /* 0x001fe200078e0070 */
[----:B------:R0:W-:Y:S01]  /*bfa0*/  STL [R1+0x10c], R6 ;  /* 0x00010c0601007387 */ /* 0x0001e20000100800 */
[----:B-1----:R-:W-:Y:S02]  /*bfb0*/  IMAD.MOV.U32 R15, RZ, RZ, R3 ;  /* 0x000000ffff0f7224 */ /* 0x002fe400078e0003 */
[----:B------:R-:W1:Y:S01]  /*bfc0*/  LDC R3, c[0x0][0x3a8] ;  /* 0x0000ea00ff037b82 */ /* 0x000e620000000800 */
[----:B------:R2:W-:Y:S01]  /*bfd0*/  STL [R1+0x5c], R7 ;  /* 0x00005c0701007387 */ /* 0x0005e20000100800 */
[----:B------:R-:W-:-:S03]  /*bfe0*/  IMAD.WIDE R14, R124, 0x2, R14 ;  /* 0x000000027c0e7825 */ /* 0x000fc600078e020e */
[----:B------:R4:W-:Y:S01]  /*bff0*/  STL [R1+0x1a0], R12 ;  /* 0x0001a00c01007387 */ /* 0x0009e20000100800 */
[----:B0-----:R-:W-:-:S03]  /*c000*/  IMAD.MOV.U32 R6, RZ, RZ, R114 ;  /* 0x000000ffff067224 */ /* 0x001fc600078e0072 */
[----:B------:R0:W-:Y:S01]  /*c010*/  STL [R1+0x110], R13 ;  /* 0x0001100d01007387 */ /* 0x0001e20000100800 */
[----:B--2---:R-:W-:Y:S02]  /*c020*/  IMAD.MOV.U32 R7, RZ, RZ, R113 ;  /* 0x000000ffff077224 */ /* 0x004fe400078e0071 */
[----:B------:R-:W-:-:S04]  /*c030*/  IMAD.WIDE R6, R124, 0x2, R6 ;  /* 0x000000027c067825 */ /* 0x000fc800078e0206 */
[----:B----4-:R-:W-:Y:S02]  /*c040*/  IMAD.MOV.U32 R12, RZ, RZ, R116 ;  /* 0x000000ffff0c7224 */ /* 0x010fe400078e0074 */
[----:B0-----:R-:W-:Y:S01]  /*c050*/  IMAD.MOV.U32 R13, RZ, RZ, R115 ;  /* 0x000000ffff0d7224 */ /* 0x001fe200078e0073 */
[----:B------:R0:W-:Y:S01]  /*c060*/  STL [R1+0x1f0], R14 ;  /* 0x0001f00e01007387 */ /* 0x0001e20000100800 */
[----:B------:R-:W-:-:S03]  /*c070*/  IMAD.WIDE R12, R124, 0x2, R12 ;  /* 0x000000027c0c7825 */ /* 0x000fc600078e020c */
[----:B------:R2:W-:Y:S04]  /*c080*/  STL [R1+0x1a4], R15 ;  /* 0x0001a40f01007387 */ /* 0x0005e80000100800 */
[----:B------:R4:W-:Y:S01]  /*c090*/  STL [R1+0x114], R6 ;  /* 0x0001140601007387 */ /* 0x0009e20000100800 */
[----:B0-----:R-:W-:-:S03]  /*c0a0*/  IMAD.MOV.U32 R14, RZ, RZ, R118 ;  /* 0x000000ffff0e7224 */ /* 0x001fc600078e0076 */
[----:B------:R0:W-:Y:S01]  /*c0b0*/  STL [R1+0x60], R7 ;  /* 0x0000600701007387 */ /* 0x0001e20000100800 */
[----:B--2---:R-:W-:-:S03]  /*c0c0*/  IMAD.MOV.U32 R15, RZ, RZ, R117 ;  /* 0x000000ffff0f7224 */ /* 0x004fc600078e0075 */
[----:B------:R2:W-:Y:S01]  /*c0d0*/  STL [R1+0x1a8], R12 ;  /* 0x0001a80c01007387 */ /* 0x0005e20000100800 */
[----:B------:R-:W-:-:S03]  /*c0e0*/  IMAD.WIDE R14, R124, 0x2, R14 ;  /* 0x000000027c0e7825 */ /* 0x000fc600078e020e */
[----:B------:R5:W-:Y:S01]  /*c0f0*/  STL [R1+0x118], R13 ;  /* 0x0001180d01007387 */ /* 0x000be20000100800 */
[----:B----4-:R-:W-:Y:S02]  /*c100*/  IMAD.MOV.U32 R6, RZ, RZ, R123 ;  /* 0x000000ffff067224 */ /* 0x010fe400078e007b */
[----:B0-----:R-:W-:Y:S02]  /*c110*/  IMAD.MOV.U32 R7, RZ, RZ, R119 ;  /* 0x000000ffff077224 */ /* 0x001fe400078e0077 */
[----:B--2---:R-:W-:Y:S02]  /*c120*/  IMAD.MOV.U32 R12, RZ, RZ, R122 ;  /* 0x000000ffff0c7224 */ /* 0x004fe400078e007a */
[----:B-----5:R-:W-:Y:S02]  /*c130*/  IMAD.MOV.U32 R13, RZ, RZ, R121 ;  /* 0x000000ffff0d7224 */ /* 0x020fe400078e0079 */
[C---:B------:R-:W-:Y:S01]  /*c140*/  IMAD.WIDE R6, R124.reuse, 0x2, R6 ;  /* 0x000000027c067825 */ /* 0x040fe200078e0206 */
[----:B------:R0:W-:Y:S03]  /*c150*/  STL [R1+0x1f4], R14 ;  /* 0x0001f40e01007387 */ /* 0x0001e60000100800 */
[----:B------:R-:W-:Y:S01]  /*c160*/  IMAD.WIDE R12, R124, 0x2, R12 ;  /* 0x000000027c0c7825 */ /* 0x000fe200078e020c */
[----:B------:R0:W-:Y:S04]  /*c170*/  STL [R1+0x1ac], R15 ;  /* 0x0001ac0f01007387 */ /* 0x0001e80000100800 */
[----:B------:R0:W-:Y:S01]  /*c180*/  STL [R1+0x1b0], R6 ;  /* 0x0001b00601007387 */ /* 0x0001e20000100800 */
[C---:B------:R-:W-:Y:S03]  /*c190*/  HMMA.16816.F32.BF16 R68, R92.reuse, R18, R68 ;  /* 0x000000125c44723c */ /* 0x040fe60000041844 */
[----:B------:R0:W-:Y:S04]  /*c1a0*/  STL [R1+0x11c], R7 ;  /* 0x00011c0701007387 */ /* 0x0001e80000100800 */
[----:B------:R0:W-:Y:S01]  /*c1b0*/  STL [R1+0x1f8], R12 ;  /* 0x0001f80c01007387 */ /* 0x0001e20000100800 */
[----:B------:R-:W-:Y:S03]  /*c1c0*/  HMMA.16816.F32.BF16 R92, R92, R26, R76 ;  /* 0x0000001a5c5c723c */ /* 0x000fe6000004184c */
[----:B------:R0:W-:Y:S01]  /*c1d0*/  STL [R1+0x1b4], R13 ;  /* 0x0001b40d01007387 */ /* 0x0001e20000100800 */
[----:B------:R-:W-:-:S04]  /*c1e0*/  UIADD3 UR5, UPT, UPT, UR5, -0x1, URZ ;  /* 0xffffffff05057890 */ /* 0x000fc8000fffe0ff */
[----:B------:R-:W-:Y:S01]  /*c1f0*/  HMMA.16816.F32.BF16 R84, R28, R18, R84 ;  /* 0x000000121c54723c */ /* 0x000fe20000041854 */
[----:B------:R-:W-:-:S07]  /*c200*/  UISETP.NE.U32.AND UP0, UPT, UR5, URZ, UPT ;  /* 0x000000ff0500728c */ /* 0x000fce000bf05070 */
[C---:B------:R-:W-:Y:S08]  /*c210*/  HMMA.16816.F32.BF16 R88, R28.reuse, R22, R88 ;  /* 0x000000161c58723c */ /* 0x040ff00000041858 */
[----:B------:R-:W-:Y:S08]  /*c220*/  HMMA.16816.F32.BF16 R64, R28, R26, R64 ;  /* 0x0000001a1c40723c */ /* 0x000ff00000041840 */
[C---:B------:R-:W-:Y:S08]  /*c230*/  HMMA.16816.F32.BF16 R56, R48.reuse, R18, R56 ;  /* 0x000000123038723c */ /* 0x040ff00000041838 */
[C---:B------:R-:W-:Y:S08]  /*c240*/  HMMA.16816.F32.BF16 R52, R48.reuse, R22, R52 ;  /* 0x000000163034723c */ /* 0x040ff00000041834 */
[----:B------:R-:W-:Y:S01]  /*c250*/  HMMA.16816.F32.BF16 R8, R48, R26, R8 ;  /* 0x0000001a3008723c */ /* 0x000fe20000041808 */
[----:B-1----:R-:W-:Y:S01]  /*c260*/  IMAD.SHL.U32 R3, R3, 0x80, RZ ;  /* 0x0000008003037824 */ /* 0x002fe200078e00ff */
[----:B------:R-:W-:-:S03]  /*c270*/  UIADD3 UR8, UPT, UPT, UR8, -0x80, URZ ;  /* 0xffffff8008087890 */ /* 0x000fc6000fffe0ff */
[----:B---3--:R-:W-:Y:S01]  /*c280*/  IMAD.WIDE R4, R3, 0x2, R4 ;  /* 0x0000000203047825 */ /* 0x008fe200078e0204 */
[----:B0-----:R-:W-:-:S14]  /*c290*/  BRA.U UP0, `(.L_x_2) ;  /* 0xffffff9d00d07547 */ /* 0x001fdc000b83ffff */
[----:B------:R-:W-:Y:S02]  /*c2a0*/  F2FP.BF16.F32.PACK_AB R2, R59, R63 ;  /* 0x0000003f3b02723e */ /* 0x000fe400000010ff */
[----:B------:R-:W-:Y:S02]  /*c2b0*/  F2FP.BF16.F32.PACK_AB R12, R57, R61 ;  /* 0x0000003d390c723e */ /* 0x000fe400000010ff */
[----:B------:R-:W-:Y:S02]  /*c2c0*/  F2FP.BF16.F32.PACK_AB R59, R10, R54 ;  /* 0x000000360a3b723e */ /* 0x000fe400000010ff */
[----:B------:R-:W-:Y:S02]  /*c2d0*/  F2FP.BF16.F32.PACK_AB R57, R8, R52 ;  /* 0x000000340839723e */ /* 0x000fe400000010ff */
[----:B------:R-:W-:Y:S02]  /*c2e0*/  F2FP.BF16.F32.PACK_AB R3, R11, R55 ;  /* 0x000000370b03723e */ /* 0x000fe400000010ff */
[----:B------:R-:W-:-:S02]  /*c2f0*/  F2FP.BF16.F32.PACK_AB R4, R87, R83 ;  /* 0x000000535704723e */ /* 0x000fc400000010ff */
        /* <DEDUP_REMOVED lines=25> */
[----:B------:R-:W-:-:S07]  /*c490*/  F2FP.BF16.F32.PACK_AB R32, R36, R32 ;  /* 0x000000202420723e */ /* 0x000fce00000010ff */
.L_x_1:
[----:B------:R-:W2:Y:S01]  /*c4a0*/  LDL.LU R0, [R1+0x380] ;  /* 0x0003800001007983 */ /* 0x000ea20000300800 */
[----:B------:R-:W0:Y:S01]  /*c4b0*/  S2UR UR5, SR_CgaCtaId ;  /* 0x00000000000579c3 */ /* 0x000e220000008800 */
[----:B------:R-:W1:Y:S01]  /*c4c0*/  S2R R20, SR_TID.X ;  /* 0x0000000000147919 */ /* 0x000e620000002100 */
[----:B------:R-:W-:Y:S01]  /*c4d0*/  UMOV UR4, 0x400 ;  /* 0x0000040000047882 */ /* 0x000fe20000000000 */
[----:B------:R-:W3:Y:S01]  /*c4e0*/  LDCU.128 UR12, c[0x0][0x390] ;  /* 0x00007200ff0c77ac */ /* 0x000ee20008000c00 */
[----:B------:R-:W3:Y:S04]  /*c4f0*/  LDL.LU R25, [R1+0x300] ;  /* 0x0003000001197983 */ /* 0x000ee80000300800 */
[----:B------:R-:W4:Y:S01]  /*c500*/  LDC R38, c[0x0][0x3b8] ;  /* 0x0000ee00ff267b82 */ /* 0x000f220000000800 */
[----:B------:R-:W5:Y:S04]  /*c510*/  LDL.LU R26, [R1+0x35c] ;  /* 0x00035c00011a7983 */ /* 0x000f680000300800 */
[----:B------:R-:W3:Y:S04]  /*c520*/  LDL.LU R28, [R1+0x1fc] ;  /* 0x0001fc00011c7983 */ /* 0x000ee80000300800 */
[----:B------:R-:W4:Y:S04]  /*c530*/  LDL.LU R27, [R1+0x2fc] ;  /* 0x0002fc00011b7983 */ /* 0x000f280000300800 */
[----:B------:R-:W4:Y:S01]  /*c540*/  LDL.LU R29, [R1+0x2f8] ;  /* 0x0002f800011d7983 */ /* 0x000f220000300800 */
[----:B0-----:R-:W-:Y:S01]  /*c550*/  ULEA UR4, UR5, UR4, 0x18 ;  /* 0x0000000405047291 */ /* 0x001fe2000f8ec0ff */
[----:B------:R-:W0:Y:S02]  /*c560*/  LDCU UR5, c[0x0][0x3b4] ;  /* 0x00007680ff0577ac */ /* 0x000e240008000800 */
[----:B------:R-:W4:Y:S01]  /*c570*/  LDL.LU R24, [R1+0x2f4] ;  /* 0x0002f40001187983 */ /* 0x000f220000300800 */
[C---:B-1----:R-:W-:Y:S01]  /*c580*/  IMAD.SHL.U32 R19, R20.reuse, 0x4, RZ ;  /* 0x0000000414137824 */ /* 0x042fe200078e00ff */
[----:B------:R-:W-:Y:S01]  /*c590*/  SHF.R.S32.HI R22, RZ, 0x4, R20 ;  /* 0x00000004ff167819 */ /* 0x000fe20000011414 */
[----:B------:R-:W-:-:S02]  /*c5a0*/  IMAD.SHL.U32 R18, R20, 0x10, RZ ;  /* 0x0000001014127824 */ /* 0x000fc400078e00ff */
[----:B------:R-:W-:-:S03]  /*c5b0*/  IMAD.SHL.U32 R21, R20, 0x8, RZ ;  /* 0x0000000814157824 */ /* 0x000fc600078e00ff */
[----:B------:R-:W-:-:S04]  /*c5c0*/  LOP3.LUT R18, R18, 0x30, RZ, 0xc0, !PT ;  /* 0x0000003012127812 */ /* 0x000fc800078ec0ff */
[----:B------:R-:W-:Y:S02]  /*c5d0*/  LOP3.LUT R23, R18, 0x780, R21, 0xf8, !PT ;  /* 0x0000078012177812 */ /* 0x000fe400078ef815 */
[----:B------:R-:W-:-:S04]  /*c5e0*/  SHF.R.S32.HI R18, RZ, 0x2, R20 ;  /* 0x00000002ff127819 */ /* 0x000fc80000011414 */
[----:B------:R-:W-:Y:S01]  /*c5f0*/  SGXT R18, R18, 0x1 ;  /* 0x000000011212781a */ /* 0x000fe20000000200 */
[----:B------:R-:W-:Y:S01]  /*c600*/  BAR.SYNC.DEFER_BLOCKING 0x0 ;  /* 0x0000000000007b1d */ /* 0x000fe20000010000 */
[----:B--2---:R-:W-:-:S04]  /*c610*/  LOP3.LUT R0, R0, 0x3840, RZ, 0xc0, !PT ;  /* 0x0000384000007812 */ /* 0x004fc800078ec0ff */
[----:B------:R-:W-:Y:S02]  /*c620*/  LOP3.LUT R19, R0, 0x38, R19, 0xf8, !PT ;  /* 0x0000003800137812 */ /* 0x000fe400078ef813 */
[----:B------:R-:W-:-:S04]  /*c630*/  SGXT R0, R22, 0x1 ;  /* 0x000000011600781a */ /* 0x000fc80000000200 */
[----:B------:R-:W-:Y:S02]  /*c640*/  LOP3.LUT R19, R19, 0x4040, R0, 0x78, !PT ;  /* 0x0000404013137812 */ /* 0x000fe400078e7800 */
[----:B------:R-:W-:Y:S02]  /*c650*/  LOP3.LUT R0, R20, 0x100, RZ, 0xc0, !PT ;  /* 0x0000010014007812 */ /* 0x000fe400078ec0ff */
[C---:B---3--:R-:W-:Y:S01]  /*c660*/  ISETP.GE.AND P0, PT, R25.reuse, UR14, PT ;  /* 0x0000000e19007c0c */ /* 0x048fe2000bf06270 */
[----:B0-----:R-:W-:Y:S01]  /*c670*/  IMAD R40, R25, UR5, RZ ;  /* 0x0000000519287c24 */ /* 0x001fe2000f8e02ff */
[----:B------:R-:W-:Y:S01]  /*c680*/  SHF.R.U32.HI R21, RZ, 0x2, R0 ;  /* 0x00000002ff157819 */ /* 0x000fe20000011600 */
[----:B------:R-:W2:Y:S01]  /*c690*/  LDL.LU R25, [R1+0x2f0] ;  /* 0x0002f00001197983 */ /* 0x000ea20000300800 */
[----:B------:R-:W-:Y:S02]  /*c6a0*/  LEA.HI R19, R0, R19, RZ, 0x1f ;  /* 0x0000001300137211 */ /* 0x000fe400078ff8ff */
[----:B-----5:R-:W-:-:S02]  /*c6b0*/  ISETP.LT.AND P5, PT, R26, UR15, !P0 ;  /* 0x0000000f1a007c0c */ /* 0x020fc4000c7a1270 */
[----:B------:R-:W3:Y:S01]  /*c6c0*/  LDL.LU R26, [R1+0x2ec] ;  /* 0x0002ec00011a7983 */ /* 0x000ee20000300800 */
[----:B------:R-:W-:Y:S02]  /*c6d0*/  LOP3.LUT R0, R21, 0x4040, R18, 0x78, !PT ;  /* 0x0000404015007812 */ /* 0x000fe400078e7812 */
[----:B------:R-:W-:Y:S01]  /*c6e0*/  LOP3.LUT R18, R19, 0x8, RZ, 0x3c, !PT ;  /* 0x0000000813127812 */ /* 0x000fe200078e3cff */
[----:B------:R-:W-:Y:S01]  /*c6f0*/  STS.64 [R19+UR4], R32 ;  /* 0x0000002013007988 */ /* 0x000fe20008000a04 */
[----:B------:R-:W-:-:S03]  /*c700*/  ISETP.LT.AND P3, PT, R28, UR15, !P0 ;  /* 0x0000000f1c007c0c */ /* 0x000fc6000c761270 */
[----:B------:R-:W-:Y:S01]  /*c710*/  STS.64 [R19+UR4+0x400], R16 ;  /* 0x0004001013007988 */ /* 0x000fe20008000a04 */
[----:B----4-:R-:W-:-:S03]  /*c720*/  ISETP.LT.AND P2, PT, R27, UR15, !P0 ;  /* 0x0000000f1b007c0c */ /* 0x010fc6000c741270 */
[----:B------:R-:W-:Y:S04]  /*c730*/  STS.64 [R19+UR4+0x100], R68 ;  /* 0x0001004413007988 */ /* 0x000fe80008000a04 */
[----:B------:R-:W-:Y:S04]  /*c740*/  STS.64 [R19+UR4+0x500], R14 ;  /* 0x0005000e13007988 */ /* 0x000fe80008000a04 */
[----:B------:R-:W-:Y:S04]  /*c750*/  STS.64 [R19+UR4+0x200], R80 ;  /* 0x0002005013007988 */ /* 0x000fe80008000a04 */
[----:B------:R-:W-:Y:S04]  /*c760*/  STS.64 [R19+UR4+0x600], R8 ;  /* 0x0006000813007988 */ /* 0x000fe80008000a04 */
[----:B------:R-:W-:Y:S04]  /*c770*/  STS.64 [R19+UR4+0x300], R56 ;  /* 0x0003003813007988 */ /* 0x000fe80008000a04 */
[----:B------:R0:W-:Y:S04]  /*c780*/  STS.64 [R19+UR4+0x700], R12 ;  /* 0x0007000c13007988 */ /* 0x0001e80008000a04 */
[----:B------:R1:W-:Y:S01]  /*c790*/  STS.64 [R18+UR4+0x8400], R10 ;  /* 0x0084000a12007988 */ /* 0x0003e20008000a04 */
[----:B0-----:R-:W-:-:S02]  /*c7a0*/  IMAD R19, R27, R38, RZ ;  /* 0x000000261b137224 */ /* 0x001fc400078e02ff */
[----:B-1----:R-:W-:Y:S02]  /*c7b0*/  IMAD R11, R28, R38, RZ ;  /* 0x000000261c0b7224 */ /* 0x002fe400078e02ff */
[----:B------:R-:W4:Y:S04]  /*c7c0*/  LDL.LU R28, [R1+0x2e8] ;  /* 0x0002e800011c7983 */ /* 0x000f280000300800 */
[----:B------:R-:W5:Y:S04]  /*c7d0*/  LDL.LU R27, [R1+0x2e4] ;  /* 0x0002e400011b7983 */ /* 0x000f680000300800 */
[----:B------:R-:W4:Y:S04]  /*c7e0*/  LDL.LU R31, [R1+0x2e0] ;  /* 0x0002e000011f7983 */ /* 0x000f280000300800 */
[----:B------:R-:W4:Y:S04]  /*c7f0*/  LDL.LU R33, [R1+0x2dc] ;  /* 0x0002dc0001217983 */ /* 0x000f280000300800 */
[----:B------:R0:W-:Y:S04]  /*c800*/  STS.64 [R18+UR4+0x8000], R34 ;  /* 0x0080002212007988 */ /* 0x0001e80008000a04 */
[----:B0-----:R-:W4:Y:S04]  /*c810*/  LDL.LU R34, [R1+0x2d8] ;  /* 0x0002d80001227983 */ /* 0x001f280000300800 */
[----:B------:R-:W4:Y:S04]  /*c820*/  LDL.LU R41, [R1+0x2d4] ;  /* 0x0002d40001297983 */ /* 0x000f280000300800 */
[----:B------:R-:W4:Y:S04]  /*c830*/  LDL.LU R42, [R1+0x2d0] ;  /* 0x0002d000012a7983 */ /* 0x000f280000300800 */
[----:B------:R-:W4:Y:S04]  /*c840*/  LDL.LU R46, [R1+0x2cc] ;  /* 0x0002cc00012e7983 */ /* 0x000f280000300800 */
[----:B------:R-:W-:Y:S04]  /*c850*/  STS.64 [R18+UR4+0x8100], R70 ;  /* 0x0081004612007988 */ /* 0x000fe80008000a04 */
[----:B------:R-:W-:Y:S04]  /*c860*/  STS.64 [R18+UR4+0x8500], R6 ;  /* 0x0085000612007988 */ /* 0x000fe80008000a04 */
[----:B------:R-:W-:Y:S04]  /*c870*/  STS.64 [R18+UR4+0x8200], R82 ;  /* 0x0082005212007988 */ /* 0x000fe80008000a04 */
[----:B------:R-:W-:Y:S04]  /*c880*/  STS.64 [R18+UR4+0x8600], R4 ;  /* 0x0086000412007988 */ /* 0x000fe80008000a04 */
[----:B------:R-:W-:Y:S04]  /*c890*/  STS.64 [R18+UR4+0x8300], R58 ;  /* 0x0083003a12007988 */ /* 0x000fe80008000a04 */
[----:B------:R0:W-:Y:S01]  /*c8a0*/  STS.64 [R18+UR4+0x8700], R2 ;  /* 0x0087000212007988 */ /* 0x0001e20008000a04 */
[----:B------:R-:W-:Y:S01]  /*c8b0*/  SHF.R.S32.HI R20, RZ, 0x3, R20 ;  /* 0x00000003ff147819 */ /* 0x000fe20000011414 */
[----:B------:R-:W-:Y:S03]  /*c8c0*/  BAR.SYNC.DEFER_BLOCKING 0x0 ;  /* 0x0000000000007b1d */ /* 0x000fe60000010000 */
[----:B------:R-:W-:-:S04]  /*c8d0*/  SGXT R20, R20, 0x1 ;  /* 0x000000011414781a */ /* 0x000fc80000000200 */
[----:B------:R-:W-:Y:S02]  /*c8e0*/  LOP3.LUT R23, R23, 0x8008, R20, 0xf8, !PT ;  /* 0x0000800817177812 */ /* 0x000fe400078ef814 */
[C---:B------:R-:W-:Y:S01]  /*c8f0*/  LEA R39, P1, R40.reuse, UR12, 0x1 ;  /* 0x0000000c28277c11 */ /* 0x040fe2000f8208ff */
[----:B------:R-:W4:Y:S01]  /*c900*/  LDL.LU R43, [R1+0x2c8] ;  /* 0x0002c800012b7983 */ /* 0x000f220000300800 */
[----:B------:R-:W-:Y:S01]  /*c910*/  LOP3.LUT R0, R23, R0, RZ, 0xfc, !PT ;  /* 0x0000000017007212 */ /* 0x000fe200078efcff */
[----:B------:R-:W-:Y:S01]  /*c920*/  IMAD R20, R29, R38, RZ ;  /* 0x000000261d147224 */ /* 0x000fe200078e02ff */
[----:B------:R-:W-:Y:S01]  /*c930*/  LEA.HI.X.SX32 R40, R40, UR13, 0x1, P1 ;  /* 0x0000000d28287c11 */ /* 0x000fe200088f0eff */
[----:B------:R-:W4:Y:S01]  /*c940*/  LDL.LU R48, [R1+0x36c] ;  /* 0x00036c0001307983 */ /* 0x000f220000300800 */
[----:B------:R-:W-:-:S03]  /*c950*/  LOP3.LUT R36, R0, 0x8, RZ, 0x3c, !PT ;  /* 0x0000000800247812 */ /* 0x000fc600078e3cff */
[----:B------:R-:W1:Y:S04]  /*c960*/  LDS.64 R2, [R0+UR4] ;  /* 0x0000000400027984 */ /* 0x000e680008000a00 */
[----:B------:R-:W1:Y:S04]  /*c970*/  LDS.64 R8, [R36+UR4] ;  /* 0x0000000424087984 */ /* 0x000e680008000a00 */
[----:B------:R-:W1:Y:S04]  /*c980*/  LDS.64 R6, [R0+UR4+0x800] ;  /* 0x0008000400067984 */ /* 0x000e680008000a00 */
[----:B------:R-:W1:Y:S01]  /*c990*/  LDS.64 R4, [R36+UR4+0x800] ;  /* 0x0008000424047984 */ /* 0x000e620008000a00 */
[----:B------:R-:W-:-:S03]  /*c9a0*/  LEA R12, P6, R11, R39, 0x1 ;  /* 0x000000270b0c7211 */ /* 0x000fc600078c08ff */
[----:B------:R-:W2:Y:S01]  /*c9b0*/  LDS.64 R16, [R0+UR4+0x1000] ;  /* 0x0010000400107984 */ /* 0x000ea20008000a00 */
[-C--:B------:R-:W-:Y:S02]  /*c9c0*/  LEA R10, P1, R19, R39.reuse, 0x1 ;  /* 0x00000027130a7211 */ /* 0x080fe400078208ff */
[-C--:B------:R-:W-:Y:S01]  /*c9d0*/  LEA.HI.X.SX32 R13, R11, R40.reuse, 0x1, P6 ;  /* 0x000000280b0d7211 */ /* 0x080fe200030f0eff */
[----:B------:R-:W2:Y:S01]  /*c9e0*/  LDS.64 R14, [R36+UR4+0x1000] ;  /* 0x00100004240e7984 */ /* 0x000ea20008000a00 */
[----:B0-----:R-:W-:Y:S02]  /*c9f0*/  LEA R18, P6, R20, R39, 0x1 ;  /* 0x0000002714127211 */ /* 0x001fe400078c08ff */
[----:B------:R-:W-:Y:S01]  /*ca00*/  LEA.HI.X.SX32 R11, R19, R40, 0x1, P1 ;  /* 0x00000028130b7211 */ /* 0x000fe200008f0eff */
[----:B------:R-:W-:Y:S01]  /*ca10*/  LDS.64 R22, [R36+UR4+0x1800] ;  /* 0x0018000424167984 */ /* 0x000fe20008000a00 */
[C---:B------:R-:W-:Y:S01]  /*ca20*/  ISETP.LT.AND P1, PT, R24.reuse, UR15, !P0 ;  /* 0x0000000f18007c0c */ /* 0x040fe2000c721270 */
[----:B------:R-:W-:Y:S01]  /*ca30*/  IMAD R24, R24, R38, RZ ;  /* 0x0000002618187224 */ /* 0x000fe200078e02ff */
[----:B------:R-:W-:Y:S01]  /*ca40*/  ISETP.LT.AND P4, PT, R29, UR15, !P0 ;  /* 0x0000000f1d007c0c */ /* 0x000fe2000c781270 */
[----:B------:R-:W4:Y:S01]  /*ca50*/  LDL.LU R47, [R1+0x2c4] ;  /* 0x0002c400012f7983 */ /* 0x000f220000300800 */
[----:B------:R-:W-:-:S03]  /*ca60*/  LEA.HI.X.SX32 R19, R20, R40, 0x1, P6 ;  /* 0x0000002814137211 */ /* 0x000fc600030f0eff */
[----:B------:R-:W0:Y:S04]  /*ca70*/  LDS.64 R20, [R0+UR4+0x1800] ;  /* 0x0018000400147984 */ /* 0x000e280008000a00 */
[----:B------:R-:W4:Y:S04]  /*ca80*/  LDL.LU R45, [R1+0x2c0] ;  /* 0x0002c000012d7983 */ /* 0x000f280000300800 */
[----:B-1----:R-:W-:Y:S04]  /*ca90*/  @P3 STG.E.U16 desc[UR10][R12.64], R2 ;  /* 0x000000020c003986 */ /* 0x002fe8000c10150a */
[----:B------:R1:W-:Y:S04]  /*caa0*/  @P2 STG.E.U16 desc[UR10][R10.64], R8 ;  /* 0x000000080a002986 */ /* 0x0003e8000c10150a */
[----:B------:R-:W0:Y:S04]  /*cab0*/  LDS.64 R12, [R0+UR4+0x2000] ;  /* 0x00200004000c7984 */ /* 0x000e280008000a00 */
[----:B------:R-:W4:Y:S01]  /*cac0*/  LDL.LU R44, [R1+0x2bc] ;  /* 0x0002bc00012c7983 */ /* 0x000f220000300800 */
[----:B-1----:R-:W-:-:S04]  /*cad0*/  LEA R10, P2, R24, R39, 0x1 ;  /* 0x00000027180a7211 */ /* 0x002fc800078408ff */
[----:B------:R-:W-:Y:S01]  /*cae0*/  LEA.HI.X.SX32 R11, R24, R40, 0x1, P2 ;  /* 0x00000028180b7211 */ /* 0x000fe200010f0eff */
[----:B------:R-:W-:Y:S04]  /*caf0*/  @P4 STG.E.U16 desc[UR10][R18.64], R6 ;  /* 0x0000000612004986 */ /* 0x000fe8000c10150a */
[----:B------:R1:W-:Y:S04]  /*cb00*/  @P1 STG.E.U16 desc[UR10][R10.64], R4 ;  /* 0x000000040a001986 */ /* 0x0003e8000c10150a */
[----:B------:R-:W0:Y:S01]  /*cb10*/  LDS.64 R18, [R36+UR4+0x2000] ;  /* 0x0020000424127984 */ /* 0x000e220008000a00 */
[C---:B--2---:R-:W-:Y:S01]  /*cb20*/  ISETP.LT.AND P3, PT, R25.reuse, UR15, !P0 ;  /* 0x0000000f19007c0c */ /* 0x044fe2000c761270 */
[-C--:B------:R-:W-:Y:S01]  /*cb30*/  IMAD R25, R25, R38.reuse, RZ ;  /* 0x0000002619197224 */ /* 0x080fe200078e02ff */
[C---:B---3--:R-:W-:Y:S01]  /*cb40*/  ISETP.LT.AND P2, PT, R26.reuse, UR15, !P0 ;  /* 0x0000000f1a007c0c */ /* 0x048fe2000c741270 */
[----:B------:R-:W-:-:S03]  /*cb50*/  IMAD R26, R26, R38, RZ ;  /* 0x000000261a1a7224 */ /* 0x000fc600078e02ff */
[CC--:B-1----:R-:W-:Y:S02]  /*cb60*/  LEA R10, P4, R25.reuse, R39.reuse, 0x1 ;  /* 0x00000027190a7211 */ /* 0x0c2fe400078808ff */
[C---:B------:R-:W-:Y:S02]  /*cb70*/  LEA R24, P6, R26.reuse, R39, 0x1 ;  /* 0x000000271a187211 */ /* 0x040fe400078c08ff */
[-C--:B------:R-:W-:Y:S02]  /*cb80*/  LEA.HI.X.SX32 R11, R25, R40.reuse, 0x1, P4 ;  /* 0x00000028190b7211 */ /* 0x080fe400020f0eff */
[----:B------:R-:W-:-:S03]  /*cb90*/  LEA.HI.X.SX32 R25, R26, R40, 0x1, P6 ;  /* 0x000000281a197211 */ /* 0x000fc600030f0eff */
[----:B------:R1:W-:Y:S04]  /*cba0*/  @P3 STG.E.U16 desc[UR10][R10.64], R16 ;  /* 0x000000100a003986 */ /* 0x0003e8000c10150a */
[----:B------:R-:W-:Y:S04]  /*cbb0*/  @P2 STG.E.U16 desc[UR10][R24.64], R14 ;  /* 0x0000000e18002986 */ /* 0x000fe8000c10150a */
[----:B------:R-:W-:Y:S01]  /*cbc0*/  LDS.64 R24, [R36+UR4+0x2800] ;  /* 0x0028000424187984 */ /* 0x000fe20008000a00 */
[C---:B-----5:R-:W-:Y:S01]  /*cbd0*/  ISETP.LT.AND P4, PT, R27.reuse, UR15, !P0 ;  /* 0x0000000f1b007c0c */ /* 0x060fe2000c781270 */
[----:B------:R-:W-:-:S02]  /*cbe0*/  IMAD R30, R27, R38, RZ ;  /* 0x000000261b1e7224 */ /* 0x000fc400078e02ff */
[----:B------:R-:W2:Y:S01]  /*cbf0*/  LDS.64 R26, [R0+UR4+0x2800] ;  /* 0x00280004001a7984 */ /* 0x000ea20008000a00 */
[C---:B----4-:R-:W-:Y:S01]  /*cc00*/  IMAD R29, R28.reuse, R38, RZ ;  /* 0x000000261c1d7224 */ /* 0x050fe200078e02ff */
[----:B------:R-:W-:-:S04]  /*cc10*/  ISETP.LT.AND P1, PT, R28, UR15, !P0 ;  /* 0x0000000f1c007c0c */ /* 0x000fc8000c721270 */
[-C--:B-1----:R-:W-:Y:S01]  /*cc20*/  LEA R10, P3, R29, R39.reuse, 0x1 ;  /* 0x000000271d0a7211 */ /* 0x082fe200078608ff */
[C---:B------:R-:W-:Y:S01]  /*cc30*/  IMAD R32, R31.reuse, R38, RZ ;  /* 0x000000261f207224 */ /* 0x040fe200078e02ff */
[----:B------:R-:W-:Y:S02]  /*cc40*/  ISETP.LT.AND P2, PT, R31, UR15, !P0 ;  /* 0x0000000f1f007c0c */ /* 0x000fe4000c741270 */
[----:B------:R-:W-:Y:S02]  /*cc50*/  LEA.HI.X.SX32 R11, R29, R40, 0x1, P3 ;  /* 0x000000281d0b7211 */ /* 0x000fe400018f0eff */
[----:B------:R-:W-:-:S03]  /*cc60*/  LEA R28, P6, R30, R39, 0x1 ;  /* 0x000000271e1c7211 */ /* 0x000fc600078c08ff */
[----:B0-----:R0:W-:Y:S01]  /*cc70*/  @P1 STG.E.U16 desc[UR10][R10.64], R20 ;  /* 0x000000140a001986 */ /* 0x0011e2000c10150a */
[----:B------:R-:W-:Y:S02]  /*cc80*/  LEA.HI.X.SX32 R29, R30, R40, 0x1, P6 ;  /* 0x000000281e1d7211 */ /* 0x000fe400030f0eff */
[C---:B------:R-:W-:Y:S01]  /*cc90*/  ISETP.LT.AND P3, PT, R33.reuse, UR15, !P0 ;  /* 0x0000000f21007c0c */ /* 0x040fe2000c761270 */
[-C--:B------:R-:W-:Y:S01]  /*cca0*/  IMAD R33, R33, R38.reuse, RZ ;  /* 0x0000002621217224 */ /* 0x080fe200078e02ff */
[----:B------:R-:W1:Y:S01]  /*ccb0*/  LDS.64 R30, [R0+UR4+0x3000] ;  /* 0x00300004001e7984 */ /* 0x000e620008000a00 */
[----:B------:R-:W-:Y:S01]  /*ccc0*/  IMAD R37, R34, R38, RZ ;  /* 0x0000002622257224 */ /* 0x000fe200078e02ff */
[----:B0-----:R-:W-:-:S04]  /*ccd0*/  LEA R10, P1, R32, R39, 0x1 ;  /* 0x00000027200a7211 */ /* 0x001fc800078208ff */
[----:B------:R-:W-:Y:S02]  /*cce0*/  LEA.HI.X.SX32 R11, R32, R40, 0x1, P1 ;  /* 0x00000028200b7211 */ /* 0x000fe400008f0eff */
[----:B------:R-:W-:Y:S01]  /*ccf0*/  ISETP.LT.AND P1, PT, R34, UR15, !P0 ;  /* 0x0000000f22007c0c */ /* 0x000fe2000c721270 */
[----:B------:R-:W-:Y:S01]  /*cd00*/  @P4 STG.E.U16 desc[UR10][R28.64], R22 ;  /* 0x000000161c004986 */ /* 0x000fe2000c10150a */
[----:B------:R-:W-:-:S03]  /*cd10*/  LEA R32, P4, R33, R39, 0x1 ;  /* 0x0000002721207211 */ /* 0x000fc600078808ff */
[----:B------:R0:W-:Y:S01]  /*cd20*/  @P2 STG.E.U16 desc[UR10][R10.64], R12 ;  /* 0x0000000c0a002986 */ /* 0x0001e2000c10150a */
[----:B------:R-:W-:-:S03]  /*cd30*/  LEA.HI.X.SX32 R33, R33, R40, 0x1, P4 ;  /* 0x0000002821217211 */ /* 0x000fc600020f0eff */
[----:B------:R3:W-:Y:S04]  /*cd40*/  LDS.64 R34, [R0+UR4+0x3800] ;  /* 0x0038000400227984 */ /* 0x0007e80008000a00 */
[----:B------:R-:W4:Y:S01]  /*cd50*/  LDS.64 R28, [R36+UR4+0x3000] ;  /* 0x00300004241c7984 */ /* 0x000f220008000a00 */
[----:B0-----:R-:W-:-:S04]  /*cd60*/  LEA R10, P6, R37, R39, 0x1 ;  /* 0x00000027250a7211 */ /* 0x001fc800078c08ff */
[----:B------:R-:W-:Y:S01]  /*cd70*/  LEA.HI.X.SX32 R11, R37, R40, 0x1, P6 ;  /* 0x00000028250b7211 */ /* 0x000fe200030f0eff */
[----:B------:R0:W-:Y:S01]  /*cd80*/  @P3 STG.E.U16 desc[UR10][R32.64], R18 ;  /* 0x0000001220003986 */ /* 0x0001e2000c10150a */
[----:B---3--:R-:W-:-:S03]  /*cd90*/  IMAD R0, R46, R38, RZ ;  /* 0x000000262e007224 */ /* 0x008fc600078e02ff */
[----:B--2---:R2:W-:Y:S01]  /*cda0*/  @P1 STG.E.U16 desc[UR10][R10.64], R26 ;  /* 0x0000001a0a001986 */ /* 0x0045e2000c10150a */
[----:B------:R-:W-:-:S03]  /*cdb0*/  ISETP.LT.AND P1, PT, R46, UR15, !P0 ;  /* 0x0000000f2e007c0c */ /* 0x000fc6000c721270 */
[----:B------:R-:W3:Y:S01]  /*cdc0*/  LDL.LU R46, [R1+0x2b8] ;  /* 0x0002b800012e7983 */ /* 0x000ee20000300800 */
[----:B------:R-:W-:-:S03]  /*cdd0*/  ISETP.LT.AND P2, PT, R41, UR15, !P0 ;  /* 0x0000000f29007c0c */ /* 0x000fc6000c741270 */
[----:B------:R-:W5:Y:S01]  /*cde0*/  LDS.64 R36, [R36+UR4+0x3800] ;  /* 0x0038000424247984 */ /* 0x000f620008000a00 */
[-C--:B------:R-:W-:Y:S01]  /*cdf0*/  IMAD R41, R41, R38.reuse, RZ ;  /* 0x0000002629297224 */ /* 0x080fe200078e02ff */
[C---:B------:R-:W-:Y:S01]  /*ce00*/  ISETP.LT.AND P4, PT, R42.reuse, UR15, !P0 ;  /* 0x0000000f2a007c0c */ /* 0x040fe2000c781270 */
[----:B------:R-:W-:-:S03]  /*ce10*/  IMAD R42, R42, R38, RZ ;  /* 0x000000262a2a7224 */ /* 0x000fc600078e02ff */
[CC--:B0-----:R-:W-:Y:S02]  /*ce20*/  LEA R32, P3, R41.reuse, R39.reuse, 0x1 ;  /* 0x0000002729207211 */ /* 0x0c1fe400078608ff */
[CC--:B--2---:R-:W-:Y:S02]  /*ce30*/  LEA R10, P6, R42.reuse, R39.reuse, 0x1 ;  /* 0x000000272a0a7211 */ /* 0x0c4fe400078c08ff */
[----:B------:R-:W-:Y:S01]  /*ce40*/  LEA.HI.X.SX32 R33, R41, R40, 0x1, P3 ;  /* 0x0000002829217211 */ /* 0x000fe200018f0eff */
[C---:B------:R-:W-:Y:S01]  /*ce50*/  IMAD R41, R43.reuse, R38, RZ ;  /* 0x000000262b297224 */ /* 0x040fe200078e02ff */
[----:B------:R-:W-:Y:S02]  /*ce60*/  LEA.HI.X.SX32 R11, R42, R40, 0x1, P6 ;  /* 0x000000282a0b7211 */ /* 0x000fe400030f0eff */
[----:B------:R-:W-:Y:S01]  /*ce70*/  ISETP.LT.AND P3, PT, R43, UR15, !P0 ;  /* 0x0000000f2b007c0c */ /* 0x000fe2000c761270 */
[----:B------:R0:W-:Y:S04]  /*ce80*/  @P2 STG.E.U16 desc[UR10][R32.64], R24 ;  /* 0x0000001820002986 */ /* 0x0001e8000c10150a */
[----:B------:R-:W2:Y:S04]  /*ce90*/  LDL.LU R43, [R1+0x2b4] ;  /* 0x0002b400012b7983 */ /* 0x000ea80000300800 */
[----:B-1----:R1:W-:Y:S01]  /*cea0*/  @P4 STG.E.U16 desc[UR10][R10.64], R30 ;  /* 0x0000001e0a004986 */ /* 0x0023e2000c10150a */
[----:B0-----:R-:W-:-:S03]  /*ceb0*/  LEA R32, P2, R0, R39, 0x1 ;  /* 0x0000002700207211 */ /* 0x001fc600078408ff */
[----:B------:R-:W2:Y:S01]  /*cec0*/  LDL.LU R42, [R1+0x2b0] ;  /* 0x0002b000012a7983 */ /* 0x000ea20000300800 */
[----:B------:R-:W-:Y:S02]  /*ced0*/  LEA.HI.X.SX32 R33, R0, R40, 0x1, P2 ;  /* 0x0000002800217211 */ /* 0x000fe400010f0eff */
[----:B-1----:R-:W-:-:S03]  /*cee0*/  LEA R10, P6, R41, R39, 0x1 ;  /* 0x00000027290a7211 */ /* 0x002fc600078c08ff */
[----:B----4-:R0:W-:Y:S01]  /*cef0*/  @P1 STG.E.U16 desc[UR10][R32.64], R28 ;  /* 0x0000001c20001986 */ /* 0x0101e2000c10150a */
[----:B------:R-:W-:Y:S01]  /*cf00*/  LEA.HI.X.SX32 R11, R41, R40, 0x1, P6 ;  /* 0x00000028290b7211 */ /* 0x000fe200030f0eff */
[C---:B------:R-:W-:Y:S01]  /*cf10*/  IMAD R0, R47.reuse, R38, RZ ;  /* 0x000000262f007224 */ /* 0x040fe200078e02ff */
[----:B------:R-:W-:-:S04]  /*cf20*/  ISETP.LT.AND P2, PT, R47, UR15, !P0 ;  /* 0x0000000f2f007c0c */ /* 0x000fc8000c741270 */
[C---:B0-----:R-:W-:Y:S01]  /*cf30*/  LEA R32, P6, R0.reuse, R39, 0x1 ;  /* 0x0000002700207211 */ /* 0x041fe200078c08ff */
[C---:B------:R-:W-:Y:S01]  /*cf40*/  IMAD R41, R45.reuse, R38, RZ ;  /* 0x000000262d297224 */ /* 0x040fe200078e02ff */
[----:B------:R-:W-:Y:S02]  /*cf50*/  ISETP.LT.AND P1, PT, R45, UR15, !P0 ;  /* 0x0000000f2d007c0c */ /* 0x000fe4000c721270 */
[----:B------:R-:W4:Y:S01]  /*cf60*/  LDL.LU R45, [R1+0x2ac] ;  /* 0x0002ac00012d7983 */ /* 0x000f220000300800 */
[----:B------:R-:W-:-:S03]  /*cf70*/  LEA.HI.X.SX32 R33, R0, R40, 0x1, P6 ;  /* 0x0000002800217211 */ /* 0x000fc600030f0eff */
[----:B------:R0:W-:Y:S01]  /*cf80*/  @P3 STG.E.U16 desc[UR10][R10.64], R34 ;  /* 0x000000220a003986 */ /* 0x0001e2000c10150a */
[----:B------:R-:W-:Y:S02]  /*cf90*/  ISETP.LT.AND P4, PT, R48, UR15, !P0 ;  /* 0x0000000f30007c0c */ /* 0x000fe4000c781270 */
[----:B------:R-:W-:Y:S02]  /*cfa0*/  PRMT R4, R2, 0x7632, R4 ;  /* 0x0000763202047816 */ /* 0x000fe40000000004 */
[C---:B------:R-:W-:Y:S01]  /*cfb0*/  ISETP.LT.AND P6, PT, R44.reuse, UR15, !P0 ;  /* 0x0000000f2c007c0c */ /* 0x040fe2000c7c1270 */
[----:B------:R-:W-:Y:S02]  /*cfc0*/  IMAD R0, R44, R38, RZ ;  /* 0x000000262c007224 */ /* 0x000fe400078e02ff */
[----:B------:R-:W4:Y:S01]  /*cfd0*/  LDL.LU R44, [R1+0x2a8] ;  /* 0x0002a800012c7983 */ /* 0x000f220000300800 */
[----:B0-----:R-:W-:-:S03]  /*cfe0*/  LEA R10, P3, R41, R39, 0x1 ;  /* 0x00000027290a7211 */ /* 0x001fc600078608ff */
[----:B-----5:R0:W-:Y:S01]  /*cff0*/  @P2 STG.E.U16 desc[UR10][R32.64], R36 ;  /* 0x0000002420002986 */ /* 0x0201e2000c10150a */
[----:B------:R-:W-:-:S03]  /*d000*/  LEA.HI.X.SX32 R11, R41, R40, 0x1, P3 ;  /* 0x00000028290b7211 */ /* 0x000fc600018f0eff */
[----:B------:R-:W5:Y:S04]  /*d010*/  LDL.LU R48, [R1+0x2a4] ;  /* 0x0002a40001307983 */ /* 0x000f680000300800 */
[----:B------:R1:W-:Y:S01]  /*d020*/  @P1 STG.E.U16 desc[UR10][R10.64], R4 ;  /* 0x000000040a001986 */ /* 0x0003e2000c10150a */
[----:B0-----:R-:W-:-:S03]  /*d030*/  LEA R32, P3, R0, R39, 0x1 ;  /* 0x0000002700207211 */ /* 0x001fc600078608ff */
[----:B------:R-:W5:Y:S01]  /*d040*/  LDL.LU R47, [R1+0x2a0] ;  /* 0x0002a000012f7983 */ /* 0x000f620000300800 */
[----:B------:R-:W-:Y:S02]  /*d050*/  LEA.HI.X.SX32 R33, R0, R40, 0x1, P3 ;  /* 0x0000002800217211 */ /* 0x000fe400018f0eff */
[----:B------:R-:W-:Y:S02]  /*d060*/  PRMT R16, R8, 0x7632, R16 ;  /* 0x0000763208107816 */ /* 0x000fe40000000010 */
[----:B------:R-:W-:-:S03]  /*d070*/  PRMT R6, R6, 0x7632, R6 ;  /* 0x0000763206067816 */ /* 0x000fc60000000006 */
[----:B------:R-:W-:Y:S01]  /*d080*/  @P6 STG.E.U16 desc[UR10][R32.64], R16 ;  /* 0x0000001020006986 */ /* 0x000fe2000c10150a */
[C---:B---3--:R-:W-:Y:S01]  /*d090*/  IMAD R2, R46.reuse, R38, RZ ;  /* 0x000000262e027224 */ /* 0x048fe200078e02ff */
[----:B------:R-:W-:Y:S02]  /*d0a0*/  ISETP.LT.AND P2, PT, R46, UR15, !P0 ;  /* 0x0000000f2e007c0c */ /* 0x000fe4000c741270 */
[----:B------:R-:W3:Y:S02]  /*d0b0*/  LDL.LU R46, [R1+0x29c] ;  /* 0x00029c00012e7983 */ /* 0x000ee40000300800 */
[----:B-1----:R-:W-:-:S04]  /*d0c0*/  LEA R10, P3, R2, R39, 0x1 ;  /* 0x00000027020a7211 */ /* 0x002fc800078608ff */
[----:B------:R-:W-:-:S05]  /*d0d0*/  LEA.HI.X.SX32 R11, R2, R40, 0x1, P3 ;  /* 0x00000028020b7211 */ /* 0x000fca00018f0eff */
[----:B------:R0:W-:Y:S04]  /*d0e0*/  @P2 STG.E.U16 desc[UR10][R10.64], R6 ;  /* 0x000000060a002986 */ /* 0x0001e8000c10150a */
[----:B0-----:R-:W3:Y:S01]  /*d0f0*/  LDL.LU R6, [R1+0x298] ;  /* 0x0002980001067983 */ /* 0x001ee20000300800 */
[CC--:B--2---:R-:W-:Y:S01]  /*d100*/  IMAD R0, R43.reuse, R38.reuse, RZ ;  /* 0x000000262b007224 */ /* 0x0c4fe200078e02ff */
[----:B------:R-:W-:Y:S02]  /*d110*/  ISETP.LT.AND P1, PT, R43, UR15, !P0 ;  /* 0x0000000f2b007c0c */ /* 0x000fe4000c721270 */
[----:B------:R-:W-:Y:S01]  /*d120*/  PRMT R4, R4, 0x7632, R4 ;  /* 0x0000763204047816 */ /* 0x000fe20000000004 */
[----:B------:R-:W2:Y:S01]  /*d130*/  LDL.LU R41, [R1+0x294] ;  /* 0x0002940001297983 */ /* 0x000ea20000300800 */
[----:B------:R-:W-:Y:S01]  /*d140*/  LEA R32, P6, R0, R39, 0x1 ;  /* 0x0000002700207211 */ /* 0x000fe200078c08ff */
[C---:B------:R-:W-:Y:S01]  /*d150*/  IMAD R2, R42.reuse, R38, RZ ;  /* 0x000000262a027224 */ /* 0x040fe200078e02ff */
[----:B------:R-:W-:Y:S01]  /*d160*/  ISETP.LT.AND P3, PT, R42, UR15, !P0 ;  /* 0x0000000f2a007c0c */ /* 0x000fe2000c761270 */
[----:B------:R-:W2:Y:S01]  /*d170*/  LDL.LU R8, [R1+0x290] ;  /* 0x0002900001087983 */ /* 0x000ea20000300800 */
[----:B------:R-:W-:-:S02]  /*d180*/  LEA.HI.X.SX32 R33, R0, R40, 0x1, P6 ;  /* 0x0000002800217211 */ /* 0x000fc400030f0eff */
[----:B------:R-:W-:Y:S02]  /*d190*/  LEA R42, P6, R2, R39, 0x1 ;  /* 0x00000027022a7211 */ /* 0x000fe400078c08ff */
[----:B------:R-:W-:Y:S01]  /*d1a0*/  PRMT R16, R16, 0x7632, R16 ;  /* 0x0000763210107816 */ /* 0x000fe20000000010 */
[----:B------:R0:W-:Y:S01]  /*d1b0*/  @P1 STG.E.U16 desc[UR10][R32.64], R4 ;  /* 0x0000000420001986 */ /* 0x0001e2000c10150a */
[----:B------:R-:W-:-:S05]  /*d1c0*/  LEA.HI.X.SX32 R43, R2, R40, 0x1, P6 ;  /* 0x00000028022b7211 */ /* 0x000fca00030f0eff */
[----:B------:R1:W-:Y:S04]  /*d1d0*/  @P3 STG.E.U16 desc[UR10][R42.64], R16 ;  /* 0x000000102a003986 */ /* 0x0003e8000c10150a */
[----:B0-----:R-:W2:Y:S01]  /*d1e0*/  LDL.LU R4, [R1+0x28c] ;  /* 0x00028c0001047983 */ /* 0x001ea20000300800 */
[CC--:B----4-:R-:W-:Y:S01]  /*d1f0*/  IMAD R0, R45.reuse, R38.reuse, RZ ;  /* 0x000000262d007224 */ /* 0x0d0fe200078e02ff */
[----:B------:R-:W-:Y:S02]  /*d200*/  ISETP.LT.AND P2, PT, R45, UR15, !P0 ;  /* 0x0000000f2d007c0c */ /* 0x000fe4000c741270 */
[C---:B------:R-:W-:Y:S01]  /*d210*/  ISETP.LT.AND P1, PT, R44.reuse, UR15, !P0 ;  /* 0x0000000f2c007c0c */ /* 0x040fe2000c721270 */
[----:B------:R-:W-:Y:S01]  /*d220*/  IMAD R2, R44, R38, RZ ;  /* 0x000000262c027224 */ /* 0x000fe200078e02ff */
[----:B------:R-:W-:-:S04]  /*d230*/  LEA R44, P6, R0, R39, 0x1 ;  /* 0x00000027002c7211 */ /* 0x000fc800078c08ff */
[----:B------:R-:W-:Y:S02]  /*d240*/  LEA.HI.X.SX32 R45, R0, R40, 0x1, P6 ;  /* 0x00000028002d7211 */ /* 0x000fe400030f0eff */
[----:B------:R-:W-:Y:S01]  /*d250*/  LEA R10, P3, R2, R39, 0x1 ;  /* 0x00000027020a7211 */ /* 0x000fe200078608ff */
[----:B-----5:R-:W-:-:S03]  /*d260*/  IMAD R0, R48, R38, RZ ;  /* 0x0000002630007224 */ /* 0x020fc600078e02ff */
[----:B------:R-:W-:Y:S02]  /*d270*/  LEA.HI.X.SX32 R11, R2, R40, 0x1, P3 ;  /* 0x00000028020b7211 */ /* 0x000fe400018f0eff */
[----:B------:R-:W-:Y:S01]  /*d280*/  LEA R32, P3, R0, R39, 0x1 ;  /* 0x0000002700207211 */ /* 0x000fe200078608ff */
[----:B------:R-:W-:-:S03]  /*d290*/  IMAD R2, R47, R38, RZ ;  /* 0x000000262f027224 */ /* 0x000fc600078e02ff */
[-C--:B------:R-:W-:Y:S02]  /*d2a0*/  LEA.HI.X.SX32 R33, R0, R40.reuse, 0x1, P3 ;  /* 0x0000002800217211 */ /* 0x080fe400018f0eff */
[----:B-1----:R-:W-:Y:S02]  /*d2b0*/  LEA R42, P3, R2, R39, 0x1 ;  /* 0x00000027022a7211 */ /* 0x002fe400078608ff */
[----:B------:R-:W-:Y:S02]  /*d2c0*/  PRMT R22, R14, 0x7632, R22 ;  /* 0x000076320e167816 */ /* 0x000fe40000000016 */
[----:B------:R-:W4:Y:S01]  /*d2d0*/  LDL.LU R14, [R1+0x288] ;  /* 0x00028800010e7983 */ /* 0x000f220000300800 */
[----:B------:R-:W-:Y:S02]  /*d2e0*/  LEA.HI.X.SX32 R43, R2, R40, 0x1, P3 ;  /* 0x00000028022b7211 */ /* 0x000fe400018f0eff */
[C---:B---3--:R-:W-:Y:S01]  /*d2f0*/  ISETP.LT.AND P3, PT, R6.reuse, UR15, !P0 ;  /* 0x0000000f06007c0c */ /* 0x048fe2000c761270 */
[----:B------:R-:W-:-:S02]  /*d300*/  IMAD R2, R6, R38, RZ ;  /* 0x0000002606027224 */ /* 0x000fc400078e02ff */
[----:B------:R-:W3:Y:S01]  /*d310*/  LDL.LU R6, [R1+0x284] ;  /* 0x0002840001067983 */ /* 0x000ee20000300800 */
[----:B------:R-:W-:Y:S02]  /*d320*/  ISETP.LT.AND P6, PT, R48, UR15, !P0 ;  /* 0x0000000f30007c0c */ /* 0x000fe4000c7c1270 */
[----:B------:R-:W-:Y:S01]  /*d330*/  PRMT R20, R20, 0x7632, R20 ;  /* 0x0000763214147816 */ /* 0x000fe20000000014 */
[----:B------:R0:W-:Y:S01]  /*d340*/  @P2 STG.E.U16 desc[UR10][R44.64], R22 ;  /* 0x000000162c002986 */ /* 0x0001e2000c10150a */
[----:B------:R-:W-:Y:S01]  /*d350*/  ISETP.LT.AND P2, PT, R47, UR15, !P0 ;  /* 0x0000000f2f007c0c */ /* 0x000fe2000c741270 */
[----:B------:R-:W-:Y:S01]  /*d360*/  IMAD R0, R46, R38, RZ ;  /* 0x000000262e007224 */ /* 0x000fe200078e02ff */
[----:B------:R-:W-:Y:S01]  /*d370*/  PRMT R16, R22, 0x7632, R16 ;  /* 0x0000763216107816 */ /* 0x000fe20000000010 */
[----:B------:R1:W-:Y:S01]  /*d380*/  @P1 STG.E.U16 desc[UR10][R10.64], R20 ;  /* 0x000000140a001986 */ /* 0x0003e2000c10150a */
[----:B------:R-:W-:Y:S02]  /*d390*/  ISETP.LT.AND P1, PT, R46, UR15, !P0 ;  /* 0x0000000f2e007c0c */ /* 0x000fe4000c721270 */
[----:B------:R-:W-:-:S03]  /*d3a0*/  PRMT R12, R12, 0x7632, R12 ;  /* 0x000076320c0c7816 */ /* 0x000fc6000000000c */
[----:B------:R5:W-:Y:S01]  /*d3b0*/  @P6 STG.E.U16 desc[UR10][R32.64], R16 ;  /* 0x0000001020006986 */ /* 0x000be2000c10150a */
[-C--:B0-----:R-:W-:Y:S02]  /*d3c0*/  LEA R44, P6, R0, R39.reuse, 0x1 ;  /* 0x00000027002c7211 */ /* 0x081fe400078c08ff */
[----:B------:R-:W-:Y:S02]  /*d3d0*/  PRMT R22, R18, 0x7632, R22 ;  /* 0x0000763212167816 */ /* 0x000fe40000000016 */
[----:B------:R-:W3:Y:S01]  /*d3e0*/  LDL.LU R18, [R1+0x280] ;  /* 0x0002800001127983 */ /* 0x000ee20000300800 */
[----:B------:R-:W-:Y:S01]  /*d3f0*/  LEA.HI.X.SX32 R45, R0, R40, 0x1, P6 ;  /* 0x00000028002d7211 */ /* 0x000fe200030f0eff */
[C---:B--2---:R-:W-:Y:S01]  /*d400*/  IMAD R0, R41.reuse, R38, RZ ;  /* 0x0000002629007224 */ /* 0x044fe200078e02ff */
[----:B-1----:R-:W-:Y:S01]  /*d410*/  LEA R10, P6, R2, R39, 0x1 ;  /* 0x00000027020a7211 */ /* 0x002fe200078c08ff */
[----:B------:R0:W-:Y:S01]  /*d420*/  @P2 STG.E.U16 desc[UR10][R42.64], R12 ;  /* 0x0000000c2a002986 */ /* 0x0001e2000c10150a */
[----:B------:R-:W-:-:S02]  /*d430*/  ISETP.LT.AND P2, PT, R41, UR15, !P0 ;  /* 0x0000000f29007c0c */ /* 0x000fc4000c741270 */
[----:B------:R-:W-:Y:S01]  /*d440*/  LEA.HI.X.SX32 R11, R2, R40, 0x1, P6 ;  /* 0x00000028020b7211 */ /* 0x000fe200030f0eff */
[----:B------:R1:W-:Y:S01]  /*d450*/  @P1 STG.E.U16 desc[UR10][R44.64], R22 ;  /* 0x000000162c001986 */ /* 0x0003e2000c10150a */
[----:B------:R-:W-:Y:S01]  /*d460*/  PRMT R26, R26, 0x7632, R26 ;  /* 0x000076321a1a7816 */ /* 0x000fe2000000001a */
[C---:B------:R-:W-:Y:S01]  /*d470*/  IMAD R2, R8.reuse, R38, RZ ;  /* 0x0000002608027224 */ /* 0x040fe200078e02ff */
[----:B------:R-:W-:Y:S02]  /*d480*/  ISETP.LT.AND P1, PT, R8, UR15, !P0 ;  /* 0x0000000f08007c0c */ /* 0x000fe4000c721270 */
[-C--:B-----5:R-:W-:Y:S01]  /*d490*/  LEA R32, P6, R0, R39.reuse, 0x1 ;  /* 0x0000002700207211 */ /* 0x0a0fe200078c08ff */
[----:B------:R-:W2:Y:S01]  /*d4a0*/  LDL.LU R8, [R1+0x37c] ;  /* 0x00037c0001087983 */ /* 0x000ea20000300800 */
[----:B------:R-:W-:Y:S02]  /*d4b0*/  PRMT R16, R24, 0x7632, R16 ;  /* 0x0000763218107816 */ /* 0x000fe40000000010 */
[----:B------:R-:W-:Y:S01]  /*d4c0*/  LEA.HI.X.SX32 R33, R0, R40, 0x1, P6 ;  /* 0x0000002800217211 */ /* 0x000fe200030f0eff */
[----:B------:R5:W-:Y:S01]  /*d4d0*/  @P3 STG.E.U16 desc[UR10][R10.64], R26 ;  /* 0x0000001a0a003986 */ /* 0x000be2000c10150a */
[C---:B------:R-:W-:Y:S01]  /*d4e0*/  ISETP.LT.AND P6, PT, R4.reuse, UR15, !P0 ;  /* 0x0000000f04007c0c */ /* 0x040fe2000c7c1270 */
[----:B------:R-:W-:Y:S01]  /*d4f0*/  IMAD R0, R4, R38, RZ ;  /* 0x0000002604007224 */ /* 0x000fe200078e02ff */
[----:B0-----:R-:W-:Y:S01]  /*d500*/  LEA R42, P3, R2, R39, 0x1 ;  /* 0x00000027022a7211 */ /* 0x001fe200078608ff */
[----:B------:R-:W2:Y:S01]  /*d510*/  LDL.LU R4, [R1+0x378] ;  /* 0x0003780001047983 */ /* 0x000ea20000300800 */
[----:B------:R-:W-:-:S02]  /*d520*/  PRMT R30, R30, 0x7632, R30 ;  /* 0x000076321e1e7816 */ /* 0x000fc4000000001e */
[----:B------:R-:W-:Y:S01]  /*d530*/  LEA.HI.X.SX32 R43, R2, R40, 0x1, P3 ;  /* 0x00000028022b7211 */ /* 0x000fe200018f0eff */
[----:B------:R0:W-:Y:S01]  /*d540*/  @P2 STG.E.U16 desc[UR10][R32.64], R16 ;  /* 0x0000001020002986 */ /* 0x0001e2000c10150a */
[----:B-1----:R-:W-:-:S03]  /*d550*/  LEA R44, P2, R0, R39, 0x1 ;  /* 0x00000027002c7211 */ /* 0x002fc600078408ff */
[----:B------:R1:W-:Y:S01]  /*d560*/  @P1 STG.E.U16 desc[UR10][R42.64], R30 ;  /* 0x0000001e2a001986 */ /* 0x0003e2000c10150a */
[----:B------:R-:W-:Y:S02]  /*d570*/  LEA.HI.X.SX32 R45, R0, R40, 0x1, P2 ;  /* 0x00000028002d7211 */ /* 0x000fe400010f0eff */
[C---:B----4-:R-:W-:Y:S01]  /*d580*/  ISETP.LT.AND P3, PT, R14.reuse, UR15, !P0 ;  /* 0x0000000f0e007c0c */ /* 0x050fe2000c761270 */
[-C--:B------:R-:W-:Y:S02]  /*d590*/  IMAD R2, R14, R38.reuse, RZ ;  /* 0x000000260e027224 */ /* 0x080fe400078e02ff */
[----:B------:R-:W4:Y:S04]  /*d5a0*/  LDL.LU R14, [R1+0x374] ;  /* 0x00037400010e7983 */ /* 0x000f280000300800 */
[----:B------:R-:W4:Y:S01]  /*d5b0*/  LDL.LU R12, [R1+0x370] ;  /* 0x00037000010c7983 */ /* 0x000f220000300800 */
[C---:B---3--:R-:W-:Y:S01]  /*d5c0*/  ISETP.LT.AND P1, PT, R6.reuse, UR15, !P0 ;  /* 0x0000000f06007c0c */ /* 0x048fe2000c721270 */
[----:B------:R-:W-:-:S02]  /*d5d0*/  IMAD R0, R6, R38, RZ ;  /* 0x0000002606007224 */ /* 0x000fc400078e02ff */
[----:B------:R-:W3:Y:S01]  /*d5e0*/  LDL.LU R6, [R1+0x368] ;  /* 0x0003680001067983 */ /* 0x000ee20000300800 */
[-C--:B-----5:R-:W-:Y:S02]  /*d5f0*/  LEA R10, P2, R2, R39.reuse, 0x1 ;  /* 0x00000027020a7211 */ /* 0x0a0fe400078408ff */
[----:B------:R-:W-:Y:S02]  /*d600*/  PRMT R22, R28, 0x7632, R22 ;  /* 0x000076321c167816 */ /* 0x000fe40000000016 */
[----:B------:R-:W-:Y:S02]  /*d610*/  PRMT R34, R34, 0x7632, R34 ;  /* 0x0000763222227816 */ /* 0x000fe40000000022 */
[----:B------:R-:W-:Y:S01]  /*d620*/  LEA.HI.X.SX32 R11, R2, R40, 0x1, P2 ;  /* 0x00000028020b7211 */ /* 0x000fe200010f0eff */
[----:B------:R5:W-:Y:S01]  /*d630*/  @P6 STG.E.U16 desc[UR10][R44.64], R22 ;  /* 0x000000162c006986 */ /* 0x000be2000c10150a */
[----:B0-----:R-:W-:-:S03]  /*d640*/  LEA R32, P6, R0, R39, 0x1 ;  /* 0x0000002700207211 */ /* 0x001fc600078c08ff */
[----:B------:R0:W-:Y:S04]  /*d650*/  @P3 STG.E.U16 desc[UR10][R10.64], R34 ;  /* 0x000000220a003986 */ /* 0x0001e8000c10150a */
[----:B------:R-:W3:Y:S01]  /*d660*/  LDL.LU R2, [R1+0x364] ;  /* 0x0003640001027983 */ /* 0x000ee20000300800 */
[----:B------:R-:W-:Y:S01]  /*d670*/  IMAD R41, R18, R38, RZ ;  /* 0x0000002612297224 */ /* 0x000fe200078e02ff */
[----:B------:R-:W-:-:S03]  /*d680*/  PRMT R16, R36, 0x7632, R16 ;  /* 0x0000763224107816 */ /* 0x000fc60000000010 */
[----:B------:R-:W-:Y:S01]  /*d690*/  IMAD R47, R38, 0x4, R41 ;  /* 0x00000004262f7824 */ /* 0x000fe200078e0229 */
[CC--:B-1----:R-:W-:Y:S02]  /*d6a0*/  LEA R42, P3, R41.reuse, R39.reuse, 0x1 ;  /* 0x00000027292a7211 */ /* 0x0c2fe400078608ff */
[-C--:B------:R-:W-:Y:S02]  /*d6b0*/  LEA.HI.X.SX32 R33, R0, R40.reuse, 0x1, P6 ;  /* 0x0000002800217211 */ /* 0x080fe400030f0eff */
[----:B------:R-:W-:Y:S01]  /*d6c0*/  LEA.HI.X.SX32 R43, R41, R40, 0x1, P3 ;  /* 0x00000028292b7211 */ /* 0x000fe200018f0eff */
[----:B------:R-:W-:Y:S01]  /*d6d0*/  IMAD R41, R38, 0x4, R47 ;  /* 0x0000000426297824 */ /* 0x000fe200078e022f */
[----:B------:R-:W-:Y:S02]  /*d6e0*/  ISETP.LT.AND P2, PT, R18, UR15, !P0 ;  /* 0x0000000f12007c0c */ /* 0x000fe4000c741270 */
[----:B-----5:R-:W-:Y:S02]  /*d6f0*/  LEA R44, P6, R47, R39, 0x1 ;  /* 0x000000272f2c7211 */ /* 0x020fe400078c08ff */
[----:B--2---:R-:W-:-:S02]  /*d700*/  ISETP.LT.AND P3, PT, R8, UR15, !P0 ;  /* 0x0000000f08007c0c */ /* 0x004fc4000c761270 */
[----:B------:R-:W2:Y:S01]  /*d710*/  LDL.LU R8, [R1+0x360] ;  /* 0x0003600001087983 */ /* 0x000ea20000300800 */
[----:B------:R-:W-:-:S03]  /*d720*/  LEA.HI.X.SX32 R45, R47, R40, 0x1, P6 ;  /* 0x000000282f2d7211 */ /* 0x000fc600030f0eff */
[----:B------:R1:W-:Y:S01]  /*d730*/  @P1 STG.E.U16 desc[UR10][R32.64], R16 ;  /* 0x0000001020001986 */ /* 0x0003e2000c10150a */
[----:B------:R-:W-:Y:S02]  /*d740*/  ISETP.LT.AND P1, PT, R4, UR15, !P0 ;  /* 0x0000000f04007c0c */ /* 0x000fe4000c721270 */
[C---:B0-----:R-:W-:Y:S01]  /*d750*/  LEA R10, P6, R41.reuse, R39, 0x1 ;  /* 0x00000027290a7211 */ /* 0x041fe200078c08ff */
[----:B------:R-:W5:Y:S03]  /*d760*/  LDL.LU R4, [R1+0x358] ;  /* 0x0003580001047983 */ /* 0x000f660000300800 */
[----:B------:R-:W-:Y:S01]  /*d770*/  LEA.HI.X.SX32 R11, R41, R40, 0x1, P6 ;  /* 0x00000028290b7211 */ /* 0x000fe200030f0eff */
[----:B------:R0:W-:Y:S04]  /*d780*/  @P2 STG.E.U16 desc[UR10][R42.64], R3 ;  /* 0x000000032a002986 */ /* 0x0001e8000c10150a */
[----:B------:R0:W-:Y:S04]  /*d790*/  @P5 STG.E.U16 desc[UR10][R44.64], R9 ;  /* 0x000000092c005986 */ /* 0x0001e8000c10150a */
[----:B------:R0:W-:Y:S01]  /*d7a0*/  @P4 STG.E.U16 desc[UR10][R10.64], R7 ;  /* 0x000000070a004986 */ /* 0x0001e2000c10150a */
[----:B----4-:R-:W-:-:S03]  /*d7b0*/  ISETP.LT.AND P2, PT, R14, UR15, !P0 ;  /* 0x0000000f0e007c0c */ /* 0x010fc6000c741270 */
[----:B------:R-:W4:Y:S01]  /*d7c0*/  LDL.LU R14, [R1+0x354] ;  /* 0x00035400010e7983 */ /* 0x000f220000300800 */
[----:B------:R-:W-:-:S03]  /*d7d0*/  ISETP.LT.AND P5, PT, R12, UR15, !P0 ;  /* 0x0000000f0c007c0c */ /* 0x000fc6000c7a1270 */
[----:B------:R-:W4:Y:S01]  /*d7e0*/  LDL.LU R12, [R1+0x350] ;  /* 0x00035000010c7983 */ /* 0x000f220000300800 */
[----:B---3--:R-:W-:-:S03]  /*d7f0*/  ISETP.LT.AND P4, PT, R6, UR15, !P0 ;  /* 0x0000000f06007c0c */ /* 0x008fc6000c781270 */
[----:B------:R-:W3:Y:S01]  /*d800*/  LDL.LU R6, [R1+0x34c] ;  /* 0x00034c0001067983 */ /* 0x000ee20000300800 */
[----:B------:R-:W-:-:S04]  /*d810*/  IMAD R47, R38, 0x4, R41 ;  /* 0x00000004262f7824 */ /* 0x000fc800078e0229 */
[----:B------:R-:W-:Y:S01]  /*d820*/  IMAD R41, R38, 0x4, R47 ;  /* 0x0000000426297824 */ /* 0x000fe200078e022f */
[----:B-1----:R-:W-:-:S04]  /*d830*/  LEA R32, P6, R47, R39, 0x1 ;  /* 0x000000272f207211 */ /* 0x002fc800078c08ff */
[----:B------:R-:W-:Y:S01]  /*d840*/  LEA.HI.X.SX32 R33, R47, R40, 0x1, P6 ;  /* 0x000000282f217211 */ /* 0x000fe200030f0eff */
[----:B------:R-:W-:Y:S01]  /*d850*/  IMAD R47, R38, 0x4, R41 ;  /* 0x00000004262f7824 */ /* 0x000fe200078e0229 */
[----:B0-----:R-:W-:-:S04]  /*d860*/  LEA R42, P6, R41, R39, 0x1 ;  /* 0x00000027292a7211 */ /* 0x001fc800078c08ff */
[-C--:B------:R-:W-:Y:S01]  /*d870*/  LEA.HI.X.SX32 R43, R41, R40.reuse, 0x1, P6 ;  /* 0x00000028292b7211 */ /* 0x080fe200030f0eff */
[----:B------:R-:W-:Y:S01]  /*d880*/  IMAD R41, R38, 0x4, R47 ;  /* 0x0000000426297824 */ /* 0x000fe200078e022f */
[CC--:B------:R-:W-:Y:S01]  /*d890*/  LEA R44, P6, R47.reuse, R39.reuse, 0x1 ;  /* 0x000000272f2c7211 */ /* 0x0c0fe200078c08ff */
[----:B------:R0:W-:Y:S01]  /*d8a0*/  @P3 STG.E.U16 desc[UR10][R32.64], R5 ;  /* 0x0000000520003986 */ /* 0x0001e2000c10150a */
[----:B------:R-:W-:Y:S02]  /*d8b0*/  ISETP.LT.AND P3, PT, R2, UR15, !P0 ;  /* 0x0000000f02007c0c */ /* 0x000fe4000c761270 */
[-C--:B------:R-:W-:Y:S01]  /*d8c0*/  LEA.HI.X.SX32 R45, R47, R40.reuse, 0x1, P6 ;  /* 0x000000282f2d7211 */ /* 0x080fe200030f0eff */
[----:B------:R-:W3:Y:S01]  /*d8d0*/  LDL.LU R2, [R1+0x348] ;  /* 0x0003480001027983 */ /* 0x000ee20000300800 */
[CC--:B------:R-:W-:Y:S01]  /*d8e0*/  LEA R10, P6, R41.reuse, R39.reuse, 0x1 ;  /* 0x00000027290a7211 */ /* 0x0c0fe200078c08ff */
[C---:B------:R-:W-:Y:S02]  /*d8f0*/  IMAD R47, R38.reuse, 0x4, R41 ;  /* 0x00000004262f7824 */ /* 0x040fe400078e0229 */
[----:B------:R1:W-:Y:S01]  /*d900*/  @P1 STG.E.U16 desc[UR10][R42.64], R17 ;  /* 0x000000112a001986 */ /* 0x0003e2000c10150a */
[----:B------:R-:W-:Y:S01]  /*d910*/  LEA.HI.X.SX32 R11, R41, R40, 0x1, P6 ;  /* 0x00000028290b7211 */ /* 0x000fe200030f0eff */
[----:B------:R-:W-:Y:S01]  /*d920*/  IMAD R41, R38, 0x4, R47 ;  /* 0x0000000426297824 */ /* 0x000fe200078e022f */
[----:B0-----:R-:W-:-:S02]  /*d930*/  LEA R32, P6, R47, R39, 0x1 ;  /* 0x000000272f207211 */ /* 0x001fc400078c08ff */
[----:B--2---:R-:W-:Y:S02]  /*d940*/  ISETP.LT.AND P1, PT, R8, UR15, !P0 ;  /* 0x0000000f08007c0c */ /* 0x004fe4000c721270 */
[----:B------:R-:W2:Y:S01]  /*d950*/  LDL.LU R8, [R1+0x344] ;  /* 0x0003440001087983 */ /* 0x000ea20000300800 */
[----:B------:R-:W-:-:S03]  /*d960*/  LEA.HI.X.SX32 R33, R47, R40, 0x1, P6 ;  /* 0x000000282f217211 */ /* 0x000fc600030f0eff */
[----:B------:R0:W-:Y:S01]  /*d970*/  @P2 STG.E.U16 desc[UR10][R44.64], R15 ;  /* 0x0000000f2c002986 */ /* 0x0001e2000c10150a */
[----:B-----5:R-:W-:Y:S02]  /*d980*/  ISETP.LT.AND P2, PT, R4, UR15, !P0 ;  /* 0x0000000f04007c0c */ /* 0x020fe4000c741270 */
[C---:B-1----:R-:W-:Y:S01]  /*d990*/  LEA R42, P6, R41.reuse, R39, 0x1 ;  /* 0x00000027292a7211 */ /* 0x042fe200078c08ff */
        /* <DEDUP_REMOVED lines=13> */
[----:B0-----:R-:W-:-:S04]  /*da70*/  LEA R44, P6, R47, R39, 0x1 ;  /* 0x000000272f2c7211 */ /* 0x001fc800078c08ff */
[----:B------:R-:W-:Y:S01]  /*da80*/  LEA.HI.X.SX32 R45, R47, R40, 0x1, P6 ;  /* 0x000000282f2d7211 */ /* 0x000fe200030f0eff */
[----:B------:R-:W-:Y:S01]  /*da90*/  IMAD R47, R38, 0x4, R41 ;  /* 0x00000004262f7824 */ /* 0x000fe200078e0229 */
[----:B-1----:R-:W-:-:S04]  /*daa0*/  LEA R10, P6, R41, R39, 0x1 ;  /* 0x00000027290a7211 */ /* 0x002fc800078c08ff */
[----:B------:R-:W-:Y:S01]  /*dab0*/  LEA.HI.X.SX32 R11, R41, R40, 0x1, P6 ;  /* 0x00000028290b7211 */ /* 0x000fe200030f0eff */
[----:B------:R-:W-:Y:S01]  /*dac0*/  IMAD R41, R38, 0x4, R47 ;  /* 0x0000000426297824 */ /* 0x000fe200078e022f */
[----:B------:R-:W-:Y:S01]  /*dad0*/  LEA R32, P6, R47, R39, 0x1 ;  /* 0x000000272f207211 */ /* 0x000fe200078c08ff */
[----:B------:R0:W-:Y:S01]  /*dae0*/  @P1 STG.E.U16 desc[UR10][R44.64], R19 ;  /* 0x000000132c001986 */ /* 0x0001e2000c10150a */
[----:B------:R-:W-:-:S03]  /*daf0*/  ISETP.LT.AND P1, PT, R2, UR15, !P0 ;  /* 0x0000000f02007c0c */ /* 0x000fc6000c721270 */
[----:B------:R-:W3:Y:S01]  /*db00*/  LDL.LU R2, [R1+0x330] ;  /* 0x0003300001027983 */ /* 0x000ee20000300800 */
[-C--:B------:R-:W-:Y:S01]  /*db10*/  LEA.HI.X.SX32 R33, R47, R40.reuse, 0x1, P6 ;  /* 0x000000282f217211 */ /* 0x080fe200030f0eff */
[C---:B------:R-:W-:Y:S01]  /*db20*/  IMAD R47, R38.reuse, 0x4, R41 ;  /* 0x00000004262f7824 */ /* 0x040fe200078e0229 */
[CC--:B------:R-:W-:Y:S01]  /*db30*/  LEA R42, P6, R41.reuse, R39.reuse, 0x1 ;  /* 0x00000027292a7211 */ /* 0x0c0fe200078c08ff */
[----:B------:R1:W-:Y:S03]  /*db40*/  @P2 STG.E.U16 desc[UR10][R10.64], R27 ;  /* 0x0000001b0a002986 */ /* 0x0003e6000c10150a */
[----:B------:R-:W-:Y:S01]  /*db50*/  LEA.HI.X.SX32 R43, R41, R40, 0x1, P6 ;  /* 0x00000028292b7211 */ /* 0x000fe200030f0eff */
[----:B------:R-:W-:Y:S01]  /*db60*/  IMAD R41, R38, 0x4, R47 ;  /* 0x0000000426297824 */ /* 0x000fe200078e022f */
[----:B0-----:R-:W-:Y:S02]  /*db70*/  LEA R44, P6, R47, R39, 0x1 ;  /* 0x000000272f2c7211 */ /* 0x001fe400078c08ff */
[----:B--2---:R-:W-:-:S02]  /*db80*/  ISETP.LT.AND P2, PT, R8, UR15, !P0 ;  /* 0x0000000f08007c0c */ /* 0x004fc4000c741270 */
        /* <DEDUP_REMOVED lines=8> */
[----:B------:R-:W-:Y:S04]  /*dc10*/  @P3 STG.E.U16 desc[UR10][R44.64], R29 ;  /* 0x0000001d2c003986 */ /* 0x000fe8000c10150a */
[----:B------:R0:W-:Y:S04]  /*dc20*/  @P1 STG.E.U16 desc[UR10][R10.64], R35 ;  /* 0x000000230a001986 */ /* 0x0001e8000c10150a */
[----:B------:R-:W5:Y:S01]  /*dc30*/  LDL.LU R18, [R1+0x324] ;  /* 0x0003240001127983 */ /* 0x000f620000300800 */
[----:B----4-:R-:W-:-:S02]  /*dc40*/  ISETP.LT.AND P4, PT, R14, UR15, !P0 ;  /* 0x0000000f0e007c0c */ /* 0x010fc4000c781270 */
[----:B------:R-:W-:Y:S02]  /*dc50*/  ISETP.LT.AND P3, PT, R12, UR15, !P0 ;  /* 0x0000000f0c007c0c */ /* 0x000fe4000c761270 */
[----:B---3--:R-:W-:Y:S02]  /*dc60*/  ISETP.LT.AND P1, PT, R6, UR15, !P0 ;  /* 0x0000000f06007c0c */ /* 0x008fe4000c721270 */
[----:B------:R-:W3:Y:S04]  /*dc70*/  LDL.LU R6, [R1+0x320] ;  /* 0x0003200001067983 */ /* 0x000ee80000300800 */
[----:B------:R-:W4:Y:S04]  /*dc80*/  LDL.LU R16, [R1+0x31c] ;  /* 0x00031c0001107983 */ /* 0x000f280000300800 */
[----:B------:R-:W4:Y:S04]  /*dc90*/  LDL.LU R12, [R1+0x318] ;  /* 0x00031800010c7983 */ /* 0x000f280000300800 */
[----:B------:R-:W4:Y:S01]  /*dca0*/  LDL.LU R14, [R1+0x314] ;  /* 0x00031400010e7983 */ /* 0x000f220000300800 */
[----:B------:R-:W-:-:S04]  /*dcb0*/  IMAD R47, R38, 0x4, R41 ;  /* 0x00000004262f7824 */ /* 0x000fc800078e0229 */
[----:B------:R-:W-:Y:S01]  /*dcc0*/  IMAD R41, R38, 0x4, R47 ;  /* 0x0000000426297824 */ /* 0x000fe200078e022f */
[----:B0-----:R-:W-:-:S04]  /*dcd0*/  LEA R32, P6, R47, R39, 0x1 ;  /* 0x000000272f207211 */ /* 0x001fc800078c08ff */
[-C--:B------:R-:W-:Y:S01]  /*dce0*/  LEA.HI.X.SX32 R33, R47, R40.reuse, 0x1, P6 ;  /* 0x000000282f217211 */ /* 0x080fe200030f0eff */
[----:B------:R-:W-:Y:S01]  /*dcf0*/  IMAD R47, R38, 0x4, R41 ;  /* 0x00000004262f7824 */ /* 0x000fe200078e0229 */
[-C--:B-1----:R-:W-:Y:S02]  /*dd00*/  LEA R42, P6, R41, R39.reuse, 0x1 ;  /* 0x00000027292a7211 */ /* 0x082fe400078c08ff */
[----:B------:R-:W-:Y:S01]  /*dd10*/  PRMT R21, R3, 0x7632, R21 ;  /* 0x0000763203157816 */ /* 0x000fe20000000015 */
[----:B------:R-:W-:Y:S01]  /*dd20*/  @P2 STG.E.U16 desc[UR10][R32.64], R37 ;  /* 0x0000002520002986 */ /* 0x000fe2000c10150a */
[----:B------:R-:W-:Y:S02]  /*dd30*/  ISETP.LT.AND P2, PT, R2, UR15, !P0 ;  /* 0x0000000f02007c0c */ /* 0x000fe4000c741270 */
[----:B------:R-:W-:Y:S02]  /*dd40*/  LEA.HI.X.SX32 R43, R41, R40, 0x1, P6 ;  /* 0x00000028292b7211 */ /* 0x000fe400030f0eff */
[----:B------:R-:W-:-:S02]  /*dd50*/  LEA R2, P6, R47, R39, 0x1 ;  /* 0x000000272f027211 */ /* 0x000fc400078c08ff */
[----:B------:R-:W-:Y:S01]  /*dd60*/  PRMT R0, R9, 0x7632, R0 ;  /* 0x0000763209007816 */ /* 0x000fe20000000000 */
[----:B------:R-:W-:Y:S01]  /*dd70*/  IMAD R9, R38, 0x4, R47 ;  /* 0x0000000426097824 */ /* 0x000fe200078e022f */
[-C--:B------:R-:W-:Y:S01]  /*dd80*/  LEA.HI.X.SX32 R3, R47, R40.reuse, 0x1, P6 ;  /* 0x000000282f037211 */ /* 0x080fe200030f0eff */
[----:B------:R-:W-:Y:S01]  /*dd90*/  @P5 STG.E.U16 desc[UR10][R42.64], R21 ;  /* 0x000000152a005986 */ /* 0x000fe2000c10150a */
[----:B--2---:R-:W-:Y:S01]  /*dda0*/  ISETP.LT.AND P5, PT, R8, UR15, !P0 ;  /* 0x0000000f08007c0c */ /* 0x004fe2000c7a1270 */
[----:B------:R-:W-:Y:S01]  /*ddb0*/  IMAD R11, R38, 0x4, R9 ;  /* 0x00000004260b7824 */ /* 0x000fe200078e0209 */
[C---:B------:R-:W-:Y:S01]  /*ddc0*/  LEA R8, P6, R9.reuse, R39, 0x1 ;  /* 0x0000002709087211 */ /* 0x040fe200078c08ff */
[----:B------:R0:W-:Y:S01]  /*ddd0*/  @P4 STG.E.U16 desc[UR10][R2.64], R0 ;  /* 0x0000000002004986 */ /* 0x0001e2000c10150a */
[----:B-----5:R-:W-:Y:S02]  /*dde0*/  ISETP.LT.AND P4, PT, R4, UR15, !P0 ;  /* 0x0000000f04007c0c */ /* 0x020fe4000c781270 */
[----:B------:R-:W-:-:S02]  /*ddf0*/  LEA.HI.X.SX32 R9, R9, R40, 0x1, P6 ;  /* 0x0000002809097211 */ /* 0x000fc400030f0eff */
[----:B------:R-:W-:Y:S02]  /*de00*/  LEA R4, P6, R11, R39, 0x1 ;  /* 0x000000270b047211 */ /* 0x000fe400078c08ff */
[----:B------:R-:W-:Y:S02]  /*de10*/  PRMT R10, R5, 0x7632, R10 ;  /* 0x00007632050a7816 */ /* 0x000fe4000000000a */
[----:B0-----:R-:W-:Y:S01]  /*de20*/  PRMT R3, R7, 0x7632, R3 ;  /* 0x0000763207037816 */ /* 0x001fe20000000003 */
[----:B------:R-:W-:Y:S01]  /*de30*/  IMAD R7, R38, 0x4, R11 ;  /* 0x0000000426077824 */ /* 0x000fe200078e020b */
[----:B------:R-:W-:-:S03]  /*de40*/  LEA.HI.X.SX32 R5, R11, R40, 0x1, P6 ;  /* 0x000000280b057211 */ /* 0x000fc600030f0eff */
[C---:B------:R-:W-:Y:S01]  /*de50*/  IMAD R11, R38.reuse, 0x4, R7 ;  /* 0x00000004260b7824 */ /* 0x040fe200078e0207 */
[----:B------:R-:W-:Y:S01]  /*de60*/  LEA R2, P6, R7, R39, 0x1 ;  /* 0x0000002707027211 */ /* 0x000fe200078c08ff */
[----:B------:R0:W-:Y:S01]  /*de70*/  @P3 STG.E.U16 desc[UR10][R8.64], R3 ;  /* 0x0000000308003986 */ /* 0x0001e2000c10150a */
[----:B------:R-:W-:Y:S01]  /*de80*/  PRMT R0, R15, 0x7632, R0 ;  /* 0x000076320f007816 */ /* 0x000fe20000000000 */
[----:B------:R-:W-:Y:S02]  /*de90*/  IMAD R15, R38, 0x4, R11 ;  /* 0x00000004260f7824 */ /* 0x000fe400078e020b */
[----:B------:R1:W-:Y:S01]  /*dea0*/  @P1 STG.E.U16 desc[UR10][R4.64], R10 ;  /* 0x0000000a04001986 */ /* 0x0003e2000c10150a */
[----:B------:R-:W-:Y:S02]  /*deb0*/  PRMT R17, R17, 0x7632, R17 ;  /* 0x0000763211117816 */ /* 0x000fe40000000011 */
[----:B0-----:R-:W-:Y:S02]  /*dec0*/  LEA.HI.X.SX32 R3, R7, R40, 0x1, P6 ;  /* 0x0000002807037211 */ /* 0x001fe400030f0eff */
[----:B------:R-:W-:-:S02]  /*ded0*/  PRMT R21, R21, 0x7632, R21 ;  /* 0x0000763215157816 */ /* 0x000fc40000000015 */
[----:B------:R-:W-:Y:S01]  /*dee0*/  ISETP.LT.AND P3, PT, R18, UR15, !P0 ;  /* 0x0000000f12007c0c */ /* 0x000fe2000c761270 */
[----:B------:R-:W-:Y:S04]  /*def0*/  @P2 STG.E.U16 desc[UR10][R2.64], R17 ;  /* 0x0000001102002986 */ /* 0x000fe8000c10150a */
[----:B------:R-:W2:Y:S01]  /*df00*/  LDL.LU R18, [R1+0x310] ;  /* 0x0003100001127983 */ /* 0x000ea20000300800 */
[----:B---3--:R-:W-:Y:S02]  /*df10*/  ISETP.LT.AND P1, PT, R6, UR15, !P0 ;  /* 0x0000000f06007c0c */ /* 0x008fe4000c721270 */
[----:B------:R-:W-:-:S04]  /*df20*/  LEA R6, P6, R11, R39, 0x1 ;  /* 0x000000270b067211 */ /* 0x000fc800078c08ff */
[----:B------:R-:W-:Y:S02]  /*df30*/  LEA.HI.X.SX32 R7, R11, R40, 0x1, P6 ;  /* 0x000000280b077211 */ /* 0x000fe400030f0eff */
[----:B------:R-:W-:-:S04]  /*df40*/  LEA R8, P6, R15, R39, 0x1 ;  /* 0x000000270f087211 */ /* 0x000fc800078c08ff */
[----:B------:R-:W-:Y:S01]  /*df50*/  LEA.HI.X.SX32 R9, R15, R40, 0x1, P6 ;  /* 0x000000280f097211 */ /* 0x000fe200030f0eff */
[----:B------:R0:W-:Y:S01]  /*df60*/  @P5 STG.E.U16 desc[UR10][R6.64], R0 ;  /* 0x0000000006005986 */ /* 0x0001e2000c10150a */
[----:B----4-:R-:W-:Y:S02]  /*df70*/  ISETP.LT.AND P5, PT, R12, UR15, !P0 ;  /* 0x0000000f0c007c0c */ /* 0x010fe4000c7a1270 */
[----:B------:R-:W-:Y:S01]  /*df80*/  ISETP.LT.AND P2, PT, R16, UR15, !P0 ;  /* 0x0000000f10007c0c */ /* 0x000fe2000c741270 */
[----:B------:R-:W3:Y:S04]  /*df90*/  LDL.LU R12, [R1+0x30c] ;  /* 0x00030c00010c7983 */ /* 0x000ee80000300800 */
[----:B------:R4:W-:Y:S01]  /*dfa0*/  @P4 STG.E.U16 desc[UR10][R8.64], R21 ;  /* 0x0000001508004986 */ /* 0x0009e2000c10150a */
[----:B------:R-:W-:-:S03]  /*dfb0*/  ISETP.LT.AND P4, PT, R14, UR15, !P0 ;  /* 0x0000000f0e007c0c */ /* 0x000fc6000c781270 */
[----:B------:R-:W5:Y:S04]  /*dfc0*/  LDL.LU R16, [R1+0x308] ;  /* 0x0003080001107983 */ /* 0x000f680000300800 */
[----:B------:R-:W5:Y:S01]  /*dfd0*/  LDL.LU R14, [R1+0x304] ;  /* 0x00030400010e7983 */ /* 0x000f620000300800 */
[----:B-1----:R-:W-:-:S04]  /*dfe0*/  IMAD R5, R38, 0x4, R15 ;  /* 0x0000000426057824 */ /* 0x002fc800078e020f */
[----:B------:R-:W-:Y:S01]  /*dff0*/  IMAD R11, R38, 0x4, R5 ;  /* 0x00000004260b7824 */ /* 0x000fe200078e0205 */
[----:B------:R-:W-:-:S04]  /*e000*/  LEA R4, P6, R5, R39, 0x1 ;  /* 0x0000002705047211 */ /* 0x000fc800078c08ff */
[----:B------:R-:W-:Y:S01]  /*e010*/  LEA.HI.X.SX32 R5, R5, R40, 0x1, P6 ;  /* 0x0000002805057211 */ /* 0x000fe200030f0eff */
[----:B0-----:R-:W-:Y:S01]  /*e020*/  IMAD R7, R38, 0x4, R11 ;  /* 0x0000000426077824 */ /* 0x001fe200078e020b */
[----:B------:R-:W-:-:S04]  /*e030*/  LEA R2, P6, R11, R39, 0x1 ;  /* 0x000000270b027211 */ /* 0x000fc800078c08ff */
[----:B------:R-:W-:Y:S01]  /*e040*/  LEA.HI.X.SX32 R3, R11, R40, 0x1, P6 ;  /* 0x000000280b037211 */ /* 0x000fe200030f0eff */
[----:B------:R-:W-:Y:S01]  /*e050*/  IMAD R11, R38, 0x4, R7 ;  /* 0x00000004260b7824 */ /* 0x000fe200078e0207 */
[----:B------:R-:W-:-:S03]  /*e060*/  PRMT R0, R13, 0x7632, R0 ;  /* 0x000076320d007816 */ /* 0x000fc60000000000 */
[----:B----4-:R-:W-:Y:S01]  /*e070*/  IMAD R9, R38, 0x4, R11 ;  /* 0x0000000426097824 */ /* 0x010fe200078e020b */
[----:B------:R-:W-:-:S03]  /*e080*/  PRMT R23, R23, 0x7632, R23 ;  /* 0x0000763217177816 */ /* 0x000fc60000000017 */
[C---:B------:R-:W-:Y:S01]  /*e090*/  IMAD R13, R38.reuse, 0x4, R9 ;  /* 0x00000004260d7824 */ /* 0x040fe200078e0209 */
[CC--:B------:R-:W-:Y:S01]  /*e0a0*/  LEA R6, P6, R7.reuse, R39.reuse, 0x1 ;  /* 0x0000002707067211 */ /* 0x0c0fe200078c08ff */
[----:B------:R0:W-:Y:S02]  /*e0b0*/  @P3 STG.E.U16 desc[UR10][R4.64], R23 ;  /* 0x0000001704003986 */ /* 0x0001e4000c10150a */
[C---:B------:R-:W-:Y:S01]  /*e0c0*/  IMAD R15, R38.reuse, 0x4, R13 ;  /* 0x00000004260f7824 */ /* 0x040fe200078e020d */
[----:B------:R-:W-:Y:S01]  /*e0d0*/  LEA.HI.X.SX32 R7, R7, R40, 0x1, P6 ;  /* 0x0000002807077211 */ /* 0x000fe200030f0eff */
[----:B------:R-:W-:Y:S01]  /*e0e0*/  @P1 STG.E.U16 desc[UR10][R2.64], R0 ;  /* 0x0000000002001986 */ /* 0x000fe2000c10150a */
[----:B------:R-:W-:Y:S01]  /*e0f0*/  PRMT R19, R19, 0x7632, R19 ;  /* 0x0000763213137816 */ /* 0x000fe20000000013 */
[----:B------:R-:W-:Y:S01]  /*e100*/  IMAD R17, R38, 0x4, R15 ;  /* 0x0000000426117824 */ /* 0x000fe200078e020f */
[----:B0-----:R-:W-:-:S03]  /*e110*/  LEA R4, P1, R11, R39, 0x1 ;  /* 0x000000270b047211 */ /* 0x001fc600078208ff */
[----:B------:R0:W-:Y:S01]  /*e120*/  @P2 STG.E.U16 desc[UR10][R6.64], R19 ;  /* 0x0000001306002986 */ /* 0x0001e2000c10150a */
[-C--:B------:R-:W-:Y:S02]  /*e130*/  LEA R8, P2, R9, R39.reuse, 0x1 ;  /* 0x0000002709087211 */ /* 0x080fe400078408ff */
[-C--:B------:R-:W-:Y:S02]  /*e140*/  LEA.HI.X.SX32 R5, R11, R40.reuse, 0x1, P1 ;  /* 0x000000280b057211 */ /* 0x080fe400008f0eff */
[-C--:B------:R-:W-:Y:S02]  /*e150*/  LEA R10, P6, R13, R39.reuse, 0x1 ;  /* 0x000000270d0a7211 */ /* 0x080fe400078c08ff */
[----:B------:R-:W-:Y:S02]  /*e160*/  LEA.HI.X.SX32 R9, R9, R40, 0x1, P2 ;  /* 0x0000002809097211 */ /* 0x000fe400010f0eff */
[----:B0-----:R-:W-:Y:S02]  /*e170*/  LEA R6, P1, R17, R39, 0x1 ;  /* 0x0000002711067211 */ /* 0x001fe400078208ff */
[----:B--2---:R-:W-:-:S02]  /*e180*/  ISETP.LT.AND P3, PT, R18, UR15, !P0 ;  /* 0x0000000f12007c0c */ /* 0x004fc4000c761270 */
[-C--:B------:R-:W-:Y:S02]  /*e190*/  LEA.HI.X.SX32 R7, R17, R40.reuse, 0x1, P1 ;  /* 0x0000002811077211 */ /* 0x080fe400008f0eff */
[----:B------:R-:W-:Y:S02]  /*e1a0*/  LEA.HI.X.SX32 R11, R13, R40, 0x1, P6 ;  /* 0x000000280d0b7211 */ /* 0x000fe400030f0eff */
[----:B------:R-:W-:Y:S02]  /*e1b0*/  LEA R2, P6, R15, R39, 0x1 ;  /* 0x000000270f027211 */ /* 0x000fe400078c08ff */
[----:B------:R-:W-:Y:S02]  /*e1c0*/  PRMT R27, R27, 0x7632, R27 ;  /* 0x000076321b1b7816 */ /* 0x000fe4000000001b */
[----:B------:R-:W-:Y:S01]  /*e1d0*/  PRMT R25, R25, 0x7632, R25 ;  /* 0x0000763219197816 */ /* 0x000fe20000000019 */
[----:B------:R-:W-:Y:S01]  /*e1e0*/  IMAD R38, R38, 0x4, R17 ;  /* 0x0000000426267824 */ /* 0x000fe200078e0211 */
[----:B------:R-:W-:-:S02]  /*e1f0*/  PRMT R31, R31, 0x7632, R31 ;  /* 0x000076321f1f7816 */ /* 0x000fc4000000001f */
[----:B------:R-:W-:Y:S02]  /*e200*/  LEA.HI.X.SX32 R3, R15, R40, 0x1, P6 ;  /* 0x000000280f037211 */ /* 0x000fe400030f0eff */
[----:B------:R-:W-:Y:S01]  /*e210*/  PRMT R29, R29, 0x7632, R29 ;  /* 0x000076321d1d7816 */ /* 0x000fe2000000001d */
[----:B------:R0:W-:Y:S01]  /*e220*/  @P5 STG.E.U16 desc[UR10][R4.64], R27 ;  /* 0x0000001b04005986 */ /* 0x0001e2000c10150a */
[----:B------:R-:W-:-:S03]  /*e230*/  PRMT R35, R35, 0x7632, R35 ;  /* 0x0000763223237816 */ /* 0x000fc60000000023 */
[----:B------:R0:W-:Y:S04]  /*e240*/  @P4 STG.E.U16 desc[UR10][R8.64], R25 ;  /* 0x0000001908004986 */ /* 0x0001e8000c10150a */
[----:B------:R0:W-:Y:S01]  /*e250*/  @P3 STG.E.U16 desc[UR10][R10.64], R31 ;  /* 0x0000001f0a003986 */ /* 0x0001e2000c10150a */
[----:B---3--:R-:W-:Y:S02]  /*e260*/  ISETP.LT.AND P2, PT, R12, UR15, !P0 ;  /* 0x0000000f0c007c0c */ /* 0x008fe4000c741270 */
[----:B-----5:R-:W-:Y:S02]  /*e270*/  ISETP.LT.AND P1, PT, R16, UR15, !P0 ;  /* 0x0000000f10007c0c */ /* 0x020fe4000c721270 */
[----:B------:R-:W-:-:S09]  /*e280*/  ISETP.LT.AND P0, PT, R14, UR15, !P0 ;  /* 0x0000000f0e007c0c */ /* 0x000fd2000c701270 */
[----:B------:R0:W-:Y:S01]  /*e290*/  @P2 STG.E.U16 desc[UR10][R2.64], R29 ;  /* 0x0000001d02002986 */ /* 0x0001e2000c10150a */
[----:B------:R-:W-:-:S04]  /*e2a0*/  LEA R12, P6, R38, R39, 0x1 ;  /* 0x00000027260c7211 */ /* 0x000fc800078c08ff */
[----:B------:R-:W-:Y:S01]  /*e2b0*/  LEA.HI.X.SX32 R13, R38, R40, 0x1, P6 ;  /* 0x00000028260d7211 */ /* 0x000fe200030f0eff */
[----:B------:R0:W-:Y:S01]  /*e2c0*/  @P1 STG.E.U16 desc[UR10][R6.64], R35 ;  /* 0x0000002306001986 */ /* 0x0001e2000c10150a */
[----:B------:R-:W-:Y:S07]  /*e2d0*/  @!P0 EXIT ;  /* 0x000000000000894d */ /* 0x000fee0003800000 */
[----:B0-----:R-:W-:-:S05]  /*e2e0*/  PRMT R6, R37, 0x7632, R6 ;  /* 0x0000763225067816 */ /* 0x001fca0000000006 */
[----:B------:R-:W-:Y:S01]  /*e2f0*/  STG.E.U16 desc[UR10][R12.64], R6 ;  /* 0x000000060c007986 */ /* 0x000fe2000c10150a */
[----:B------:R-:W-:Y:S05]  /*e300*/  EXIT ;  /* 0x000000000000794d */ /* 0x000fea0003800000 */
.L_x_3:
[----:B------:R-:W-:-:S00]  /*e310*/  BRA `(.L_x_3) ;  /* 0xfffffffc00fc7947 */ /* 0x000fc0000383ffff */
[----:B------:R-:W-:-:S00]  /*e320*/  NOP ;  /* 0x0000000000007918 */ /* 0x000fc00000000000 */
        /* <DEDUP_REMOVED lines=13> */
.L_x_4:


//--------------------- .nv.shared.matmul_kernel  --------------------------
	.section	.nv.shared.matmul_kernel,"aw",@nobits
	.sectionflags	@""
	.align	16
	.zero		1024


//--------------------- .nv.shared.reserved.0     --------------------------
	.section	.nv.shared.reserved.0,"aw",@nobits
	.weak		__nv_reservedSMEM_offset_0_alias
	.size		__nv_reservedSMEM_offset_0_alias, 0, 64
	.other		__nv_reservedSMEM_offset_0_alias,@"STO_CUDA_RESERVED_SHARED STV_DEFAULT"
__nv_reservedSMEM_offset_0_alias:
	.zero		0
	.zero		64


//--------------------- .nv.constant0.matmul_kernel --------------------------
	.section	.nv.constant0.matmul_kernel,"a",@progbits
	.sectionflags	@""
	.align	4
.nv.constant0.matmul_kernel:
	.zero		976


//--------------------- SYMBOLS --------------------------

	.type		.nv.reservedSmem.offset0,@object
	.size		.nv.reservedSmem.offset0,0x4
	.type		.nv.reservedSmem.cap,@object
	.size		.nv.reservedSmem.cap,0x4
